//
// Generated by NVIDIA NVVM Compiler
//
// Compiler Build ID: CL-36424714
// Cuda compilation tools, release 13.0, V13.0.88
// Based on NVVM 20.0.0
//

.version 9.0
.target sm_100
.address_size 64

	// .globl	_Z6renderP4Vec3iiP6Spherei
.global .align 4 .b8 precalc_xorwow_matrix[102400];
.global .align 4 .b8 precalc_xorwow_offset_matrix[102400];
.global .align 4 .b8 mrg32k3aM1[2304];
.global .align 4 .b8 mrg32k3aM2[2304];
.global .align 4 .b8 mrg32k3aM1SubSeq[2016];
.global .align 4 .b8 mrg32k3aM2SubSeq[2016];
.global .align 4 .b8 mrg32k3aM1Seq[2304];
.global .align 4 .b8 mrg32k3aM2Seq[2304];
.const .align 8 .b8 __cr_lgamma_table[72];

.visible .entry _Z6renderP4Vec3iiP6Spherei(
	.param .u64 .ptr .align 1 _Z6renderP4Vec3iiP6Spherei_param_0,
	.param .u32 _Z6renderP4Vec3iiP6Spherei_param_1,
	.param .u32 _Z6renderP4Vec3iiP6Spherei_param_2,
	.param .u64 .ptr .align 1 _Z6renderP4Vec3iiP6Spherei_param_3,
	.param .u32 _Z6renderP4Vec3iiP6Spherei_param_4
)
{
	.reg .pred 	%p<68>;
	.reg .b32 	%r<72>;
	.reg .b32 	%f<362>;
	.reg .b64 	%rd<16>;

	ld.param.u32 	%r29, [_Z6renderP4Vec3iiP6Spherei_param_1];
	ld.param.u32 	%r32, [_Z6renderP4Vec3iiP6Spherei_param_2];
	ld.param.u64 	%rd8, [_Z6renderP4Vec3iiP6Spherei_param_3];
	ld.param.u32 	%r31, [_Z6renderP4Vec3iiP6Spherei_param_4];
	cvta.to.global.u64 	%rd1, %rd8;
	mov.u32 	%r33, %ctaid.x;
	mov.u32 	%r34, %ntid.x;
	mov.u32 	%r35, %tid.x;
	mad.lo.s32 	%r1, %r33, %r34, %r35;
	mov.u32 	%r36, %ctaid.y;
	mov.u32 	%r37, %ntid.y;
	mov.u32 	%r38, %tid.y;
	mad.lo.s32 	%r39, %r36, %r37, %r38;
	setp.ge.s32 	%p15, %r1, %r29;
	setp.ge.s32 	%p16, %r39, %r32;
	or.pred  	%p17, %p15, %p16;
	@%p17 bra 	$L__BB0_41;
	mad.lo.s32 	%r3, %r29, %r39, %r1;
	setp.lt.s32 	%p18, %r31, 1;
	mov.f32 	%f359, 0f00000000;
	mov.f32 	%f360, %f359;
	mov.f32 	%f361, %f359;
	@%p18 bra 	$L__BB0_40;
	xor.b32  	%r41, %r3, -1429050551;
	mul.lo.s32 	%r42, %r41, 1099087573;
	setp.gt.s32 	%p19, %r3, -1;
	selp.b32 	%r43, -644748465, -1947113066, %p19;
	add.s32 	%r65, %r42, 5783321;
	xor.b32  	%r64, %r43, 88675123;
	add.s32 	%r67, %r43, 521288629;
	xor.b32  	%r66, %r42, 362436069;
	add.s32 	%r68, %r42, 123456789;
	and.b32  	%r9, %r31, 2147483644;
	and.b32  	%r10, %r31, 1;
	neg.s32 	%r11, %r9;
	cvt.rn.f32.u32 	%f1, %r32;
	cvt.rn.f32.u32 	%f2, %r39;
	cvt.rn.f32.s32 	%f3, %r29;
	cvt.rn.f32.s32 	%f4, %r1;
	add.s32 	%r44, %r43, %r42;
	add.s32 	%r63, %r44, 6615241;
	mov.f32 	%f298, 0f00000000;
	mov.b32 	%r62, 0;
	add.s64 	%rd2, %rd1, 56;
	mov.f32 	%f299, %f298;
	mov.f32 	%f300, %f298;
$L__BB0_3:
	mov.u32 	%r15, %r68;
	mov.u32 	%r68, %r67;
	mov.u32 	%r16, %r66;
	mov.u32 	%r67, %r65;
	mov.u32 	%r66, %r64;
	setp.lt.u32 	%p20, %r31, 4;
	shr.u32 	%r46, %r15, 2;
	xor.b32  	%r47, %r46, %r15;
	shl.b32 	%r48, %r67, 4;
	shl.b32 	%r49, %r47, 1;
	xor.b32  	%r50, %r48, %r49;
	xor.b32  	%r51, %r50, %r67;
	xor.b32  	%r64, %r51, %r47;
	add.s32 	%r52, %r63, %r64;
	add.s32 	%r53, %r52, 362437;
	cvt.rn.f32.u32 	%f129, %r53;
	fma.rn.f32 	%f130, %f129, 0f2F800000, 0f2F000000;
	add.f32 	%f131, %f130, %f4;
	div.rn.f32 	%f132, %f131, %f3;
	shr.u32 	%r54, %r16, 2;
	xor.b32  	%r55, %r54, %r16;
	shl.b32 	%r56, %r64, 4;
	shl.b32 	%r57, %r55, 1;
	xor.b32  	%r58, %r57, %r56;
	xor.b32  	%r59, %r58, %r55;
	xor.b32  	%r65, %r59, %r64;
	add.s32 	%r63, %r63, 724874;
	add.s32 	%r60, %r65, %r63;
	cvt.rn.f32.u32 	%f133, %r60;
	fma.rn.f32 	%f134, %f133, 0f2F800000, 0f2F000000;
	add.f32 	%f135, %f134, %f2;
	div.rn.f32 	%f136, %f135, %f1;
	add.f32 	%f137, %f132, 0fBF000000;
	add.f32 	%f138, %f136, 0fBF000000;
	mul.f32 	%f139, %f138, %f138;
	fma.rn.f32 	%f140, %f137, %f137, %f139;
	add.f32 	%f141, %f140, 0f3F800000;
	sqrt.rn.f32 	%f142, %f141;
	div.rn.f32 	%f9, %f137, %f142;
	div.rn.f32 	%f10, %f138, %f142;
	mov.f32 	%f143, 0fBF800000;
	div.rn.f32 	%f11, %f143, %f142;
	mul.f32 	%f144, %f10, %f10;
	fma.rn.f32 	%f145, %f9, %f9, %f144;
	fma.rn.f32 	%f146, %f11, %f11, %f145;
	mul.f32 	%f12, %f146, 0f40800000;
	add.f32 	%f13, %f146, %f146;
	mov.f32 	%f309, 0f00000000;
	mov.f32 	%f310, 0f60AD78EC;
	mov.b32 	%r71, 0;
	mov.f32 	%f308, %f309;
	mov.f32 	%f307, %f309;
	@%p20 bra 	$L__BB0_22;
	mov.f32 	%f309, 0f00000000;
	mov.f32 	%f310, 0f60AD78EC;
	mov.u64 	%rd15, %rd2;
	mov.u32 	%r69, %r11;
$L__BB0_5:
	.pragma "nounroll";
	ld.global.f32 	%f149, [%rd15+-56];
	mov.f32 	%f150, 0f00000000;
	sub.f32 	%f151, %f150, %f149;
	ld.global.f32 	%f152, [%rd15+-52];
	sub.f32 	%f153, %f150, %f152;
	ld.global.f32 	%f154, [%rd15+-48];
	sub.f32 	%f155, %f150, %f154;
	mul.f32 	%f156, %f10, %f153;
	fma.rn.f32 	%f157, %f9, %f151, %f156;
	fma.rn.f32 	%f158, %f11, %f155, %f157;
	add.f32 	%f19, %f158, %f158;
	mul.f32 	%f159, %f153, %f153;
	fma.rn.f32 	%f160, %f151, %f151, %f159;
	fma.rn.f32 	%f161, %f155, %f155, %f160;
	ld.global.f32 	%f162, [%rd15+-44];
	mul.f32 	%f163, %f162, %f162;
	sub.f32 	%f164, %f161, %f163;
	mul.f32 	%f165, %f19, %f19;
	mul.f32 	%f166, %f12, %f164;
	sub.f32 	%f20, %f165, %f166;
	setp.lt.f32 	%p22, %f20, 0f00000000;
	mov.pred 	%p61, 0;
	@%p22 bra 	$L__BB0_7;
	neg.f32 	%f167, %f19;
	sqrt.rn.f32 	%f168, %f20;
	sub.f32 	%f169, %f167, %f168;
	div.rn.f32 	%f306, %f169, %f13;
	setp.gt.f32 	%p61, %f306, 0f00000000;
$L__BB0_7:
	setp.geu.f32 	%p23, %f306, %f310;
	not.pred 	%p24, %p61;
	or.pred  	%p25, %p24, %p23;
	@%p25 bra 	$L__BB0_9;
	ld.global.f32 	%f309, [%rd15+-40];
	ld.global.f32 	%f308, [%rd15+-36];
	ld.global.f32 	%f307, [%rd15+-32];
	mov.f32 	%f310, %f306;
$L__BB0_9:
	ld.global.f32 	%f170, [%rd15+-28];
	mov.f32 	%f171, 0f00000000;
	sub.f32 	%f172, %f171, %f170;
	ld.global.f32 	%f173, [%rd15+-24];
	sub.f32 	%f174, %f171, %f173;
	ld.global.f32 	%f175, [%rd15+-20];
	sub.f32 	%f176, %f171, %f175;
	mul.f32 	%f177, %f10, %f174;
	fma.rn.f32 	%f178, %f9, %f172, %f177;
	fma.rn.f32 	%f179, %f11, %f176, %f178;
	add.f32 	%f30, %f179, %f179;
	mul.f32 	%f180, %f174, %f174;
	fma.rn.f32 	%f181, %f172, %f172, %f180;
	fma.rn.f32 	%f182, %f176, %f176, %f181;
	ld.global.f32 	%f183, [%rd15+-16];
	mul.f32 	%f184, %f183, %f183;
	sub.f32 	%f185, %f182, %f184;
	mul.f32 	%f186, %f30, %f30;
	mul.f32 	%f187, %f12, %f185;
	sub.f32 	%f31, %f186, %f187;
	setp.lt.f32 	%p27, %f31, 0f00000000;
	mov.pred 	%p62, 0;
	@%p27 bra 	$L__BB0_11;
	neg.f32 	%f188, %f30;
	sqrt.rn.f32 	%f189, %f31;
	sub.f32 	%f190, %f188, %f189;
	div.rn.f32 	%f306, %f190, %f13;
	setp.gt.f32 	%p62, %f306, 0f00000000;
$L__BB0_11:
	setp.geu.f32 	%p28, %f306, %f310;
	not.pred 	%p29, %p62;
	or.pred  	%p30, %p29, %p28;
	@%p30 bra 	$L__BB0_13;
	ld.global.f32 	%f309, [%rd15+-12];
	ld.global.f32 	%f308, [%rd15+-8];
	ld.global.f32 	%f307, [%rd15+-4];
	mov.f32 	%f310, %f306;
$L__BB0_13:
	ld.global.f32 	%f191, [%rd15];
	mov.f32 	%f192, 0f00000000;
	sub.f32 	%f193, %f192, %f191;
	ld.global.f32 	%f194, [%rd15+4];
	sub.f32 	%f195, %f192, %f194;
	ld.global.f32 	%f196, [%rd15+8];
	sub.f32 	%f197, %f192, %f196;
	mul.f32 	%f198, %f10, %f195;
	fma.rn.f32 	%f199, %f9, %f193, %f198;
	fma.rn.f32 	%f200, %f11, %f197, %f199;
	add.f32 	%f41, %f200, %f200;
	mul.f32 	%f201, %f195, %f195;
	fma.rn.f32 	%f202, %f193, %f193, %f201;
	fma.rn.f32 	%f203, %f197, %f197, %f202;
	ld.global.f32 	%f204, [%rd15+12];
	mul.f32 	%f205, %f204, %f204;
	sub.f32 	%f206, %f203, %f205;
	mul.f32 	%f207, %f41, %f41;
	mul.f32 	%f208, %f12, %f206;
	sub.f32 	%f42, %f207, %f208;
	setp.lt.f32 	%p32, %f42, 0f00000000;
	mov.pred 	%p63, 0;
	@%p32 bra 	$L__BB0_15;
	neg.f32 	%f209, %f41;
	sqrt.rn.f32 	%f210, %f42;
	sub.f32 	%f211, %f209, %f210;
	div.rn.f32 	%f306, %f211, %f13;
	setp.gt.f32 	%p63, %f306, 0f00000000;
$L__BB0_15:
	setp.geu.f32 	%p33, %f306, %f310;
	not.pred 	%p34, %p63;
	or.pred  	%p35, %p34, %p33;
	@%p35 bra 	$L__BB0_17;
	ld.global.f32 	%f309, [%rd15+16];
	ld.global.f32 	%f308, [%rd15+20];
	ld.global.f32 	%f307, [%rd15+24];
	mov.f32 	%f310, %f306;
$L__BB0_17:
	ld.global.f32 	%f212, [%rd15+28];
	mov.f32 	%f213, 0f00000000;
	sub.f32 	%f214, %f213, %f212;
	ld.global.f32 	%f215, [%rd15+32];
	sub.f32 	%f216, %f213, %f215;
	ld.global.f32 	%f217, [%rd15+36];
	sub.f32 	%f218, %f213, %f217;
	mul.f32 	%f219, %f10, %f216;
	fma.rn.f32 	%f220, %f9, %f214, %f219;
	fma.rn.f32 	%f221, %f11, %f218, %f220;
	add.f32 	%f52, %f221, %f221;
	mul.f32 	%f222, %f216, %f216;
	fma.rn.f32 	%f223, %f214, %f214, %f222;
	fma.rn.f32 	%f224, %f218, %f218, %f223;
	ld.global.f32 	%f225, [%rd15+40];
	mul.f32 	%f226, %f225, %f225;
	sub.f32 	%f227, %f224, %f226;
	mul.f32 	%f228, %f52, %f52;
	mul.f32 	%f229, %f12, %f227;
	sub.f32 	%f53, %f228, %f229;
	setp.lt.f32 	%p37, %f53, 0f00000000;
	mov.pred 	%p64, 0;
	@%p37 bra 	$L__BB0_19;
	neg.f32 	%f230, %f52;
	sqrt.rn.f32 	%f231, %f53;
	sub.f32 	%f232, %f230, %f231;
	div.rn.f32 	%f306, %f232, %f13;
	setp.gt.f32 	%p64, %f306, 0f00000000;
$L__BB0_19:
	setp.geu.f32 	%p38, %f306, %f310;
	not.pred 	%p39, %p64;
	or.pred  	%p40, %p39, %p38;
	@%p40 bra 	$L__BB0_21;
	ld.global.f32 	%f309, [%rd15+44];
	ld.global.f32 	%f308, [%rd15+48];
	ld.global.f32 	%f307, [%rd15+52];
	mov.f32 	%f310, %f306;
$L__BB0_21:
	add.s32 	%r69, %r69, 4;
	add.s64 	%rd15, %rd15, 112;
	setp.ne.s32 	%p41, %r69, 0;
	mov.u32 	%r71, %r9;
	@%p41 bra 	$L__BB0_5;
$L__BB0_22:
	and.b32  	%r61, %r31, 3;
	setp.eq.s32 	%p42, %r61, 0;
	@%p42 bra 	$L__BB0_38;
	setp.eq.s32 	%p43, %r61, 1;
	@%p43 bra 	$L__BB0_33;
	mul.wide.u32 	%rd9, %r71, 28;
	add.s64 	%rd5, %rd1, %rd9;
	ld.global.f32 	%f234, [%rd5];
	mov.f32 	%f235, 0f00000000;
	sub.f32 	%f236, %f235, %f234;
	ld.global.f32 	%f237, [%rd5+4];
	sub.f32 	%f238, %f235, %f237;
	ld.global.f32 	%f239, [%rd5+8];
	sub.f32 	%f240, %f235, %f239;
	mul.f32 	%f241, %f10, %f238;
	fma.rn.f32 	%f242, %f9, %f236, %f241;
	fma.rn.f32 	%f243, %f11, %f240, %f242;
	add.f32 	%f72, %f243, %f243;
	mul.f32 	%f244, %f238, %f238;
	fma.rn.f32 	%f245, %f236, %f236, %f244;
	fma.rn.f32 	%f246, %f240, %f240, %f245;
	ld.global.f32 	%f247, [%rd5+12];
	mul.f32 	%f248, %f247, %f247;
	sub.f32 	%f249, %f246, %f248;
	mul.f32 	%f250, %f72, %f72;
	mul.f32 	%f251, %f12, %f249;
	sub.f32 	%f73, %f250, %f251;
	setp.lt.f32 	%p45, %f73, 0f00000000;
	mov.pred 	%p65, 0;
	@%p45 bra 	$L__BB0_26;
	neg.f32 	%f252, %f72;
	sqrt.rn.f32 	%f253, %f73;
	sub.f32 	%f254, %f252, %f253;
	div.rn.f32 	%f306, %f254, %f13;
	setp.gt.f32 	%p65, %f306, 0f00000000;
$L__BB0_26:
	setp.geu.f32 	%p46, %f306, %f310;
	not.pred 	%p47, %p65;
	or.pred  	%p48, %p47, %p46;
	@%p48 bra 	$L__BB0_28;
	ld.global.f32 	%f309, [%rd5+16];
	ld.global.f32 	%f308, [%rd5+20];
	ld.global.f32 	%f307, [%rd5+24];
	mov.f32 	%f310, %f306;
$L__BB0_28:
	ld.global.f32 	%f255, [%rd5+28];
	mov.f32 	%f256, 0f00000000;
	sub.f32 	%f257, %f256, %f255;
	ld.global.f32 	%f258, [%rd5+32];
	sub.f32 	%f259, %f256, %f258;
	ld.global.f32 	%f260, [%rd5+36];
	sub.f32 	%f261, %f256, %f260;
	mul.f32 	%f262, %f10, %f259;
	fma.rn.f32 	%f263, %f9, %f257, %f262;
	fma.rn.f32 	%f264, %f11, %f261, %f263;
	add.f32 	%f83, %f264, %f264;
	mul.f32 	%f265, %f259, %f259;
	fma.rn.f32 	%f266, %f257, %f257, %f265;
	fma.rn.f32 	%f267, %f261, %f261, %f266;
	ld.global.f32 	%f268, [%rd5+40];
	mul.f32 	%f269, %f268, %f268;
	sub.f32 	%f270, %f267, %f269;
	mul.f32 	%f271, %f83, %f83;
	mul.f32 	%f272, %f12, %f270;
	sub.f32 	%f84, %f271, %f272;
	setp.lt.f32 	%p50, %f84, 0f00000000;
	mov.pred 	%p66, 0;
	@%p50 bra 	$L__BB0_30;
	neg.f32 	%f273, %f83;
	sqrt.rn.f32 	%f274, %f84;
	sub.f32 	%f275, %f273, %f274;
	div.rn.f32 	%f306, %f275, %f13;
	setp.gt.f32 	%p66, %f306, 0f00000000;
$L__BB0_30:
	setp.geu.f32 	%p51, %f306, %f310;
	not.pred 	%p52, %p66;
	or.pred  	%p53, %p52, %p51;
	@%p53 bra 	$L__BB0_32;
	ld.global.f32 	%f309, [%rd5+44];
	ld.global.f32 	%f308, [%rd5+48];
	ld.global.f32 	%f307, [%rd5+52];
	mov.f32 	%f310, %f306;
$L__BB0_32:
	add.s32 	%r71, %r71, 2;
$L__BB0_33:
	setp.eq.s32 	%p54, %r10, 0;
	@%p54 bra 	$L__BB0_38;
	mul.wide.u32 	%rd10, %r71, 28;
	add.s64 	%rd6, %rd1, %rd10;
	ld.global.f32 	%f276, [%rd6];
	mov.f32 	%f277, 0f00000000;
	sub.f32 	%f278, %f277, %f276;
	ld.global.f32 	%f279, [%rd6+4];
	sub.f32 	%f280, %f277, %f279;
	ld.global.f32 	%f281, [%rd6+8];
	sub.f32 	%f282, %f277, %f281;
	mul.f32 	%f283, %f10, %f280;
	fma.rn.f32 	%f284, %f9, %f278, %f283;
	fma.rn.f32 	%f285, %f11, %f282, %f284;
	add.f32 	%f103, %f285, %f285;
	mul.f32 	%f286, %f280, %f280;
	fma.rn.f32 	%f287, %f278, %f278, %f286;
	fma.rn.f32 	%f288, %f282, %f282, %f287;
	ld.global.f32 	%f289, [%rd6+12];
	mul.f32 	%f290, %f289, %f289;
	sub.f32 	%f291, %f288, %f290;
	mul.f32 	%f292, %f103, %f103;
	mul.f32 	%f293, %f12, %f291;
	sub.f32 	%f104, %f292, %f293;
	setp.lt.f32 	%p56, %f104, 0f00000000;
	mov.pred 	%p67, 0;
	@%p56 bra 	$L__BB0_36;
	neg.f32 	%f294, %f103;
	sqrt.rn.f32 	%f295, %f104;
	sub.f32 	%f296, %f294, %f295;
	div.rn.f32 	%f306, %f296, %f13;
	setp.gt.f32 	%p67, %f306, 0f00000000;
$L__BB0_36:
	setp.geu.f32 	%p57, %f306, %f310;
	not.pred 	%p58, %p67;
	or.pred  	%p59, %p58, %p57;
	@%p59 bra 	$L__BB0_38;
	ld.global.f32 	%f309, [%rd6+16];
	ld.global.f32 	%f308, [%rd6+20];
	ld.global.f32 	%f307, [%rd6+24];
$L__BB0_38:
	add.f32 	%f300, %f300, %f309;
	add.f32 	%f299, %f299, %f308;
	add.f32 	%f298, %f298, %f307;
	add.s32 	%r62, %r62, 1;
	setp.ne.s32 	%p60, %r62, 4;
	@%p60 bra 	$L__BB0_3;
	mul.f32 	%f359, %f300, 0f3E800000;
	mul.f32 	%f360, %f299, 0f3E800000;
	mul.f32 	%f361, %f298, 0f3E800000;
$L__BB0_40:
	ld.param.u64 	%rd14, [_Z6renderP4Vec3iiP6Spherei_param_0];
	cvta.to.global.u64 	%rd11, %rd14;
	mul.wide.s32 	%rd12, %r3, 12;
	add.s64 	%rd13, %rd11, %rd12;
	st.global.f32 	[%rd13], %f359;
	st.global.f32 	[%rd13+4], %f360;
	st.global.f32 	[%rd13+8], %f361;
$L__BB0_41:
	ret;

}


// ===== COMPILED SASS (sm_100) =====

	.target	sm_100

	.elftype	@"ET_EXEC"


//--------------------- .note.nv.tkinfo           --------------------------
	.section	.note.nv.tkinfo,"",@"SHT_NOTE"
	.sectionflags	@"SHF_NOTE_NV_TKINFO"
	.tkinfo
        /*0018*/ 	.word	0x00000002
        /*0030*/ 	.string	""
        /*0030*/ 	.string	"ptxas"
        /*0030*/ 	.string	"Cuda compilation tools, release 13.0, V13.0.88"
        /*0030*/ 	.string	"Build cuda_13.0.r13.0/compiler.36424714_0"
        /*0030*/ 	.string	"-arch sm_100 -m 64 "



//--------------------- .note.nv.cuinfo           --------------------------
	.section	.note.nv.cuinfo,"",@"SHT_NOTE"
	.sectionflags	@"SHF_NOTE_NV_CUINFO"
        /*0018*/ 	.short	0x0002
        /*001a*/ 	.short	0x0064
        /*001c*/ 	.short	0x0082
	.zero		2


//--------------------- .nv.info                  --------------------------
	.section	.nv.info,"",@"SHT_CUDA_INFO"
	.align	4


	//----- nvinfo : EIATTR_REGCOUNT
	.align		4
        /*0000*/ 	.byte	0x04, 0x2f
        /*0002*/ 	.short	(.L_10 - .L_9)
	.align		4
.L_9:
        /*0004*/ 	.word	index@(_Z6renderP4Vec3iiP6Spherei)
        /*0008*/ 	.word	0x00000028


	//----- nvinfo : EIATTR_FRAME_SIZE
	.align		4
.L_10:
        /*000c*/ 	.byte	0x04, 0x11
        /*000e*/ 	.short	(.L_12 - .L_11)
	.align		4
.L_11:
        /*0010*/ 	.word	index@($__internal_1_$__cuda_sm3x_div_rn_noftz_f32_slowpath)
        /*0014*/ 	.word	0x00000000


	//----- nvinfo : EIATTR_FRAME_SIZE
	.align		4
.L_12:
        /*0018*/ 	.byte	0x04, 0x11
        /*001a*/ 	.short	(.L_14 - .L_13)
	.align		4
.L_13:
        /*001c*/ 	.word	index@($__internal_0_$__cuda_sm20_sqrt_rn_f32_slowpath)
        /*0020*/ 	.word	0x00000000


	//----- nvinfo : EIATTR_FRAME_SIZE
	.align		4
.L_14:
        /*0024*/ 	.byte	0x04, 0x11
        /*0026*/ 	.short	(.L_16 - .L_15)
	.align		4
.L_15:
        /*0028*/ 	.word	index@(_Z6renderP4Vec3iiP6Spherei)
        /*002c*/ 	.word	0x00000000


	//----- nvinfo : EIATTR_MIN_STACK_SIZE
	.align		4
.L_16:
        /*0030*/ 	.byte	0x04, 0x12
        /*0032*/ 	.short	(.L_18 - .L_17)
	.align		4
.L_17:
        /*0034*/ 	.word	index@(_Z6renderP4Vec3iiP6Spherei)
        /*0038*/ 	.word	0x00000000
.L_18:


//--------------------- .nv.compat                --------------------------
	.section	.nv.compat,"",@"SHT_CUDA_COMPAT_INFO"
	.align	4
        /*0000*/ 	.byte	0x02, 0x09, 0x00, 0x00, 0x02, 0x02, 0x01, 0x00, 0x02, 0x05, 0x05, 0x00, 0x03, 0x07, 0x01, 0x01
        /*0010*/ 	.byte	0x02, 0x03, 0x00, 0x00, 0x02, 0x06, 0x01, 0x00, 0x04, 0x0b, 0x08, 0x00, 0x01, 0x00, 0x00, 0x00
        /*0020*/ 	.byte	0x00, 0x00, 0x00, 0x00


//--------------------- .nv.info._Z6renderP4Vec3iiP6Spherei --------------------------
	.section	.nv.info._Z6renderP4Vec3iiP6Spherei,"",@"SHT_CUDA_INFO"
	.sectionflags	@""
	.align	4


	//----- nvinfo : EIATTR_CUDA_API_VERSION
	.align		4
        /*0000*/ 	.byte	0x04, 0x37
        /*0002*/ 	.short	(.L_20 - .L_19)
.L_19:
        /*0004*/ 	.word	0x00000082


	//----- nvinfo : EIATTR_KPARAM_INFO
	.align		4
.L_20:
        /*0008*/ 	.byte	0x04, 0x17
        /*000a*/ 	.short	(.L_22 - .L_21)
.L_21:
        /*000c*/ 	.word	0x00000000
        /*0010*/ 	.short	0x0004
        /*0012*/ 	.short	0x0018
        /*0014*/ 	.byte	0x00, 0xf0, 0x11, 0x00


	//----- nvinfo : EIATTR_KPARAM_INFO
	.align		4
.L_22:
        /*0018*/ 	.byte	0x04, 0x17
        /*001a*/ 	.short	(.L_24 - .L_23)
.L_23:
        /*001c*/ 	.word	0x00000000
        /*0020*/ 	.short	0x0003
        /*0022*/ 	.short	0x0010
        /*0024*/ 	.byte	0x00, 0xf5, 0x21, 0x00


	//----- nvinfo : EIATTR_KPARAM_INFO
	.align		4
.L_24:
        /*0028*/ 	.byte	0x04, 0x17
        /*002a*/ 	.short	(.L_26 - .L_25)
.L_25:
        /*002c*/ 	.word	0x00000000
        /*0030*/ 	.short	0x0002
        /*0032*/ 	.short	0x000c
        /*0034*/ 	.byte	0x00, 0xf0, 0x11, 0x00


	//----- nvinfo : EIATTR_KPARAM_INFO
	.align		4
.L_26:
        /*0038*/ 	.byte	0x04, 0x17
        /*003a*/ 	.short	(.L_28 - .L_27)
.L_27:
        /*003c*/ 	.word	0x00000000
        /*0040*/ 	.short	0x0001
        /*0042*/ 	.short	0x0008
        /*0044*/ 	.byte	0x00, 0xf0, 0x11, 0x00


	//----- nvinfo : EIATTR_KPARAM_INFO
	.align		4
.L_28:
        /*0048*/ 	.byte	0x04, 0x17
        /*004a*/ 	.short	(.L_30 - .L_29)
.L_29:
        /*004c*/ 	.word	0x00000000
        /*0050*/ 	.short	0x0000
        /*0052*/ 	.short	0x0000
        /*0054*/ 	.byte	0x00, 0xf5, 0x21, 0x00


	//----- nvinfo : EIATTR_SPARSE_MMA_MASK
	.align		4
.L_30:
        /*0058*/ 	.byte	0x03, 0x50
        /*005a*/ 	.short	0x0000


	//----- nvinfo : EIATTR_MAXREG_COUNT
	.align		4
        /*005c*/ 	.byte	0x03, 0x1b
        /*005e*/ 	.short	0x00ff


	//----- nvinfo : EIATTR_MERCURY_ISA_VERSION
	.align		4
        /*0060*/ 	.byte	0x03, 0x5f
        /*0062*/ 	.short	0x0101


	//----- nvinfo : EIATTR_VRC_CTA_INIT_COUNT
	.align		4
        /*0064*/ 	.byte	0x02, 0x4a
	.zero		1
	.zero		1


	//----- nvinfo : EIATTR_EXIT_INSTR_OFFSETS
	.align		4
        /*0068*/ 	.byte	0x04, 0x1c
        /*006a*/ 	.short	(.L_32 - .L_31)


	//   ....[0]....
.L_31:
        /*006c*/ 	.word	0x000000c0


	//   ....[1]....
        /*0070*/ 	.word	0x00002680


	//----- nvinfo : EIATTR_CRS_STACK_SIZE
	.align		4
.L_32:
        /*0074*/ 	.byte	0x04, 0x1e
        /*0076*/ 	.short	(.L_34 - .L_33)
.L_33:
        /*0078*/ 	.word	0x00000000


	//----- nvinfo : EIATTR_CBANK_PARAM_SIZE
	.align		4
.L_34:
        /*007c*/ 	.byte	0x03, 0x19
        /*007e*/ 	.short	0x001c


	//----- nvinfo : EIATTR_PARAM_CBANK
	.align		4
        /*0080*/ 	.byte	0x04, 0x0a
        /*0082*/ 	.short	(.L_36 - .L_35)
	.align		4
.L_35:
        /*0084*/ 	.word	index@(.nv.constant0._Z6renderP4Vec3iiP6Spherei)
        /*0088*/ 	.short	0x0380
        /*008a*/ 	.short	0x001c


	//----- nvinfo : EIATTR_SW_WAR
	.align		4
.L_36:
        /*008c*/ 	.byte	0x04, 0x36
        /*008e*/ 	.short	(.L_38 - .L_37)
.L_37:
        /*0090*/ 	.word	0x00000008
.L_38:


//--------------------- .nv.callgraph             --------------------------
	.section	.nv.callgraph,"",@"SHT_CUDA_CALLGRAPH"
	.align	4
	.sectionentsize	8
	.align		4
        /*0000*/ 	.word	0x00000000
	.align		4
        /*0004*/ 	.word	0xffffffff
	.align		4
        /*0008*/ 	.word	0x00000000
	.align		4
        /*000c*/ 	.word	0xfffffffe
	.align		4
        /*0010*/ 	.word	0x00000000
	.align		4
        /*0014*/ 	.word	0xfffffffd
	.align		4
        /*0018*/ 	.word	0x00000000
	.align		4
        /*001c*/ 	.word	0xfffffffc


//--------------------- .nv.constant4             --------------------------
	.section	.nv.constant4,"a",@progbits
	.align	8
	.align		8
.nv.constant4:
        /*0000*/ 	.dword	precalc_xorwow_matrix
	.align		8
        /*0008*/ 	.dword	precalc_xorwow_offset_matrix
	.align		8
        /*0010*/ 	.dword	mrg32k3aM1
	.align		8
        /*0018*/ 	.dword	mrg32k3aM2
	.align		8
        /*0020*/ 	.dword	mrg32k3aM1SubSeq
	.align		8
        /*0028*/ 	.dword	mrg32k3aM2SubSeq
	.align		8
        /*0030*/ 	.dword	mrg32k3aM1Seq
	.align		8
        /*0038*/ 	.dword	mrg32k3aM2Seq


//--------------------- .nv.constant3             --------------------------
	.section	.nv.constant3,"a",@progbits
	.align	8
.nv.constant3:
	.type		__cr_lgamma_table,@object
	.size		__cr_lgamma_table,(.L_8 - __cr_lgamma_table)
__cr_lgamma_table:
        /*0000*/ 	.byte	0x00, 0x00, 0x00, 0x00, 0x00, 0x00, 0x00, 0x00, 0x00, 0x00, 0x00, 0x00, 0x00, 0x00, 0x00, 0x00
        /*0010*/ 	.byte	0xef, 0x39, 0xfa, 0xfe, 0x42, 0x2e, 0xe6, 0x3f, 0x02, 0x20, 0x2a, 0xfa, 0x0b, 0xab, 0xfc, 0x3f
        /*0020*/ 	.byte	0xf9, 0x2c, 0x92, 0x7c, 0xa7, 0x6c, 0x09, 0x40, 0xc9, 0x79, 0x44, 0x3c, 0x64, 0x26, 0x13, 0x40
        /*0030*/ 	.byte	0xca, 0x01, 0xcf, 0x3a, 0x27, 0x51, 0x1a, 0x40, 0x30, 0xcc, 0x2d, 0xf3, 0xe1, 0x0c, 0x21, 0x40
        /*0040*/ 	.byte	0x0d, 0xb7, 0xfc, 0x82, 0x8e, 0x35, 0x25, 0x40
.L_8:


//--------------------- .text._Z6renderP4Vec3iiP6Spherei --------------------------
	.section	.text._Z6renderP4Vec3iiP6Spherei,"ax",@progbits
	.align	128
        .global         _Z6renderP4Vec3iiP6Spherei
        .type           _Z6renderP4Vec3iiP6Spherei,@function
        .size           _Z6renderP4Vec3iiP6Spherei,(.L_x_87 - _Z6renderP4Vec3iiP6Spherei)
        .other          _Z6renderP4Vec3iiP6Spherei,@"STO_CUDA_ENTRY STV_DEFAULT"
_Z6renderP4Vec3iiP6Spherei:
.text._Z6renderP4Vec3iiP6Spherei:
[----:B------:R-:W-:Y:S01]  /*0000*/  LDC R1, c[0x0][0x37c] ;  /* 0x0000df00ff017b82 */ /* 0x000fe20000000800 */
[----:B------:R-:W0:Y:S07]  /*0010*/  S2R R0, SR_TID.Y ;  /* 0x0000000000007919 */ /* 0x000e2e0000002200 */
[----:B------:R-:W1:Y:S01]  /*0020*/  LDC R20, c[0x0][0x360] ;  /* 0x0000d800ff147b82 */ /* 0x000e620000000800 */
[----:B------:R-:W2:Y:S01]  /*0030*/  LDCU.64 UR12, c[0x0][0x388] ;  /* 0x00007100ff0c77ac */ /* 0x000ea20008000a00 */
[----:B------:R-:W1:Y:S06]  /*0040*/  S2R R3, SR_TID.X ;  /* 0x0000000000037919 */ /* 0x000e6c0000002100 */
[----:B------:R-:W0:Y:S08]  /*0050*/  S2UR UR5, SR_CTAID.Y ;  /* 0x00000000000579c3 */ /* 0x000e300000002600 */
[----:B------:R-:W0:Y:S08]  /*0060*/  LDC R21, c[0x0][0x364] ;  /* 0x0000d900ff157b82 */ /* 0x000e300000000800 */
[----:B------:R-:W1:Y:S01]  /*0070*/  S2UR UR4, SR_CTAID.X ;  /* 0x00000000000479c3 */ /* 0x000e620000002500 */
[----:B0-----:R-:W-:-:S05]  /*0080*/  IMAD R21, R21, UR5, R0 ;  /* 0x0000000515157c24 */ /* 0x001fca000f8e0200 */
[----:B--2---:R-:W-:Y:S01]  /*0090*/  ISETP.GE.AND P0, PT, R21, UR13, PT ;  /* 0x0000000d15007c0c */ /* 0x004fe2000bf06270 */
[----:B-1----:R-:W-:-:S05]  /*00a0*/  IMAD R20, R20, UR4, R3 ;  /* 0x0000000414147c24 */ /* 0x002fca000f8e0203 */
[----:B------:R-:W-:-:S13]  /*00b0*/  ISETP.GE.OR P0, PT, R20, UR12, P0 ;  /* 0x0000000c14007c0c */ /* 0x000fda0008706670 */
[----:B------:R-:W-:Y:S05]  /*00c0*/  @P0 EXIT ;  /* 0x000000000000094d */ /* 0x000fea0003800000 */
[----:B------:R-:W0:Y:S01]  /*00d0*/  LDCU UR5, c[0x0][0x398] ;  /* 0x00007300ff0577ac */ /* 0x000e220008000800 */
[----:B------:R-:W-:Y:S02]  /*00e0*/  HFMA2 R5, -RZ, RZ, 0, 0 ;  /* 0x00000000ff057431 */ /* 0x000fe400000001ff */
[----:B------:R-:W-:Y:S02]  /*00f0*/  IMAD R22, R21, UR12, R20 ;  /* 0x0000000c15167c24 */ /* 0x000fe4000f8e0214 */
[----:B------:R-:W-:Y:S01]  /*0100*/  HFMA2 R15, -RZ, RZ, 0, 0 ;  /* 0x00000000ff0f7431 */ /* 0x000fe200000001ff */
[----:B------:R-:W-:Y:S01]  /*0110*/  MOV R13, RZ ;  /* 0x000000ff000d7202 */ /* 0x000fe20000000f00 */
[----:B------:R-:W1:Y:S01]  /*0120*/  LDCU.64 UR10, c[0x0][0x358] ;  /* 0x00006b00ff0a77ac */ /* 0x000e620008000a00 */
[----:B0-----:R-:W-:-:S09]  /*0130*/  UISETP.GE.AND UP0, UPT, UR5, 0x1, UPT ;  /* 0x000000010500788c */ /* 0x001fd2000bf06270 */
[----:B-1----:R-:W-:Y:S05]  /*0140*/  BRA.U !UP0, `(.L_x_0) ;  /* 0x0000002508387547 */ /* 0x002fea000b800000 */
[----:B------:R-:W0:Y:S01]  /*0150*/  LDCU.64 UR8, c[0x0][0x390] ;  /* 0x00007200ff0877ac */ /* 0x000e220008000a00 */
[C---:B------:R-:W-:Y:S02]  /*0160*/  LOP3.LUT R0, R22.reuse, 0xaad26b49, RZ, 0x3c, !PT ;  /* 0xaad26b4916007812 */ /* 0x040fe400078e3cff */
[----:B------:R-:W-:Y:S02]  /*0170*/  CS2R R14, SRZ ;  /* 0x00000000000e7805 */ /* 0x000fe4000001ff00 */
[----:B------:R-:W-:Y:S01]  /*0180*/  ISETP.GT.AND P0, PT, R22, -0x1, PT ;  /* 0xffffffff1600780c */ /* 0x000fe20003f04270 */
[----:B------:R-:W-:Y:S01]  /*0190*/  ULOP3.LUT UR5, UR5, 0x7ffffffc, URZ, 0xc0, !UPT ;  /* 0x7ffffffc05057892 */ /* 0x000fe2000f8ec0ff */
[----:B------:R-:W-:Y:S01]  /*01a0*/  MOV R3, 0xd991eb4f ;  /* 0xd991eb4f00037802 */ /* 0x000fe20000000f00 */
[----:B------:R-:W-:Y:S01]  /*01b0*/  IMAD R0, R0, 0x4182bed5, RZ ;  /* 0x4182bed500007824 */ /* 0x000fe200078e02ff */
[----:B------:R-:W-:Y:S01]  /*01c0*/  I2FP.F32.U32 R21, R21 ;  /* 0x0000001500157245 */ /* 0x000fe20000201000 */
[----:B------:R-:W-:Y:S01]  /*01d0*/  UMOV UR4, URZ ;  /* 0x000000ff00047c82 */ /* 0x000fe20008000000 */
[----:B------:R-:W-:-:S02]  /*01e0*/  SEL R3, R3, 0x8bf16996, P0 ;  /* 0x8bf1699603037807 */ /* 0x000fc40000000000 */
[----:B------:R-:W-:Y:S02]  /*01f0*/  I2FP.F32.S32 R20, R20 ;  /* 0x0000001400147245 */ /* 0x000fe40000201400 */
[----:B------:R-:W-:Y:S02]  /*0200*/  I2FP.F32.U32 R17, UR13 ;  /* 0x0000000d00117c45 */ /* 0x000fe40008201000 */
[----:B------:R-:W-:Y:S02]  /*0210*/  I2FP.F32.S32 R16, UR12 ;  /* 0x0000000c00107c45 */ /* 0x000fe40008201400 */
[----:B------:R-:W-:Y:S01]  /*0220*/  MOV R13, RZ ;  /* 0x000000ff000d7202 */ /* 0x000fe20000000f00 */
[----:B0-----:R-:W-:Y:S01]  /*0230*/  UIADD3 UR7, UP0, UPT, UR8, 0x38, URZ ;  /* 0x0000003808077890 */ /* 0x001fe2000ff1e0ff */
[C---:B------:R-:W-:Y:S02]  /*0240*/  LOP3.LUT R12, R3.reuse, 0x5491333, RZ, 0x3c, !PT ;  /* 0x05491333030c7812 */ /* 0x040fe400078e3cff */
[C---:B------:R-:W-:Y:S01]  /*0250*/  IADD3 R11, PT, PT, R3.reuse, 0x1f123bb5, RZ ;  /* 0x1f123bb5030b7810 */ /* 0x040fe20007ffe0ff */
[----:B------:R-:W-:Y:S01]  /*0260*/  UIADD3.X UR8, UPT, UPT, URZ, UR9, URZ, UP0, !UPT ;  /* 0x00000009ff087290 */ /* 0x000fe200087fe4ff */
[----:B------:R-:W-:Y:S01]  /*0270*/  IADD3 R10, PT, PT, R3, 0x64f0c9, R0 ;  /* 0x0064f0c9030a7810 */ /* 0x000fe20007ffe000 */
[----:B------:R-:W-:Y:S01]  /*0280*/  UIADD3 UR9, UPT, UPT, -UR5, URZ, URZ ;  /* 0x000000ff05097290 */ /* 0x000fe2000fffe1ff */
[----:B------:R-:W-:-:S02]  /*0290*/  IADD3 R9, PT, PT, R0, 0x583f19, RZ ;  /* 0x00583f1900097810 */ /* 0x000fc40007ffe0ff */
[C---:B------:R-:W-:Y:S02]  /*02a0*/  LOP3.LUT R8, R0.reuse, 0x159a55e5, RZ, 0x3c, !PT ;  /* 0x159a55e500087812 */ /* 0x040fe400078e3cff */
[----:B------:R-:W-:-:S07]  /*02b0*/  IADD3 R7, PT, PT, R0, 0x75bcd15, RZ ;  /* 0x075bcd1500077810 */ /* 0x000fce0007ffe0ff */
.L_x_72:
[----:B------:R-:W-:Y:S01]  /*02c0*/  SHF.R.U32.HI R0, RZ, 0x2, R7 ;  /* 0x00000002ff007819 */ /* 0x000fe20000011607 */
[----:B0-----:R-:W0:Y:S01]  /*02d0*/  LDCU UR6, c[0x0][0x398] ;  /* 0x00007300ff0677ac */ /* 0x001e220008000800 */
[----:B------:R-:W-:Y:S01]  /*02e0*/  SHF.L.U32 R2, R9, 0x4, RZ ;  /* 0x0000000409027819 */ /* 0x000fe200000006ff */
[----:B------:R-:W-:Y:S01]  /*02f0*/  BSSY.RECONVERGENT B2, `(.L_x_1) ;  /* 0x000001c000027945 */ /* 0x000fe20003800200 */
[----:B------:R-:W-:Y:S02]  /*0300*/  LOP3.LUT R0, R0, R7, RZ, 0x3c, !PT ;  /* 0x0000000700007212 */ /* 0x000fe400078e3cff */
[----:B------:R-:W1:Y:S01]  /*0310*/  MUFU.RCP R7, R16 ;  /* 0x0000001000077308 */ /* 0x000e620000001000 */
[----:B------:R-:W-:Y:S02]  /*0320*/  MOV R35, 0x2f800000 ;  /* 0x2f80000000237802 */ /* 0x000fe40000000f00 */
[----:B------:R-:W-:-:S04]  /*0330*/  SHF.L.U32 R3, R0, 0x1, RZ ;  /* 0x0000000100037819 */ /* 0x000fc800000006ff */
[----:B------:R-:W-:-:S04]  /*0340*/  LOP3.LUT R3, R9, R2, R3, 0x96, !PT ;  /* 0x0000000209037212 */ /* 0x000fc800078e9603 */
[----:B------:R-:W-:Y:S01]  /*0350*/  LOP3.LUT R5, R3, R0, RZ, 0x3c, !PT ;  /* 0x0000000003057212 */ /* 0x000fe200078e3cff */
[----:B0-----:R-:W-:-:S03]  /*0360*/  UISETP.GE.U32.AND UP0, UPT, UR6, 0x4, UPT ;  /* 0x000000040600788c */ /* 0x001fc6000bf06070 */
[----:B------:R-:W-:Y:S01]  /*0370*/  IADD3 R0, PT, PT, R10, 0x587c5, R5 ;  /* 0x000587c50a007810 */ /* 0x000fe20007ffe005 */
[----:B-1----:R-:W-:-:S03]  /*0380*/  FFMA R2, -R16, R7, 1 ;  /* 0x3f80000010027423 */ /* 0x002fc60000000107 */
[----:B------:R-:W-:Y:S01]  /*0390*/  I2FP.F32.U32 R0, R0 ;  /* 0x0000000000007245 */ /* 0x000fe20000201000 */
[----:B------:R-:W-:Y:S01]  /*03a0*/  FFMA R2, R7, R2, R7 ;  /* 0x0000000207027223 */ /* 0x000fe20000000007 */
[----:B------:R-:W-:-:S03]  /*03b0*/  MOV R7, R11 ;  /* 0x0000000b00077202 */ /* 0x000fc60000000f00 */
[----:B------:R-:W-:Y:S01]  /*03c0*/  FFMA R35, R0, R35, 1.1641532182693481445e-10 ;  /* 0x2f00000000237423 */ /* 0x000fe20000000023 */
[----:B------:R-:W-:-:S03]  /*03d0*/  MOV R11, R9 ;  /* 0x00000009000b7202 */ /* 0x000fc60000000f00 */
[----:B------:R-:W-:-:S04]  /*03e0*/  FADD R35, R20, R35 ;  /* 0x0000002314237221 */ /* 0x000fc80000000000 */
[----:B------:R-:W0:Y:S01]  /*03f0*/  FCHK P0, R35, R16 ;  /* 0x0000001023007302 */ /* 0x000e220000000000 */
[----:B------:R-:W-:-:S04]  /*0400*/  FFMA R3, R35, R2, RZ ;  /* 0x0000000223037223 */ /* 0x000fc800000000ff */
[----:B------:R-:W-:-:S04]  /*0410*/  FFMA R0, -R16, R3, R35 ;  /* 0x0000000310007223 */ /* 0x000fc80000000123 */
[----:B------:R-:W-:Y:S01]  /*0420*/  FFMA R2, R2, R0, R3 ;  /* 0x0000000002027223 */ /* 0x000fe20000000003 */
[----:B------:R-:W-:Y:S02]  /*0430*/  MOV R3, R8 ;  /* 0x0000000800037202 */ /* 0x000fe40000000f00 */
[----:B------:R-:W-:Y:S02]  /*0440*/  MOV R8, R12 ;  /* 0x0000000c00087202 */ /* 0x000fe40000000f00 */
[----:B------:R-:W-:Y:S01]  /*0450*/  MOV R12, R5 ;  /* 0x00000005000c7202 */ /* 0x000fe20000000f00 */
[----:B0-----:R-:W-:Y:S06]  /*0460*/  @!P0 BRA `(.L_x_2) ;  /* 0x0000000000108947 */ /* 0x001fec0003800000 */
[----:B------:R-:W-:Y:S02]  /*0470*/  MOV R25, R16 ;  /* 0x0000001000197202 */ /* 0x000fe40000000f00 */
[----:B------:R-:W-:-:S07]  /*0480*/  MOV R24, 0x4a0 ;  /* 0x000004a000187802 */ /* 0x000fce0000000f00 */
[----:B------:R-:W-:Y:S05]  /*0490*/  CALL.REL.NOINC `($__internal_1_$__cuda_sm3x_div_rn_noftz_f32_slowpath) ;  /* 0x0000002000d47944 */ /* 0x000fea0003c00000 */
[----:B------:R-:W-:-:S07]  /*04a0*/  MOV R2, R0 ;  /* 0x0000000000027202 */ /* 0x000fce0000000f00 */
.L_x_2:
[----:B------:R-:W-:Y:S05]  /*04b0*/  BSYNC.RECONVERGENT B2 ;  /* 0x0000000000027941 */ /* 0x000fea0003800200 */
.L_x_1:
[----:B------:R-:W-:Y:S01]  /*04c0*/  SHF.R.U32.HI R0, RZ, 0x2, R3 ;  /* 0x00000002ff007819 */ /* 0x000fe20000011603 */
[----:B------:R-:W-:Y:S01]  /*04d0*/  BSSY.RECONVERGENT B2, `(.L_x_3) ;  /* 0x0000017000027945 */ /* 0x000fe20003800200 */
[----:B------:R-:W-:Y:S02]  /*04e0*/  IADD3 R10, PT, PT, R10, 0xb0f8a, RZ ;  /* 0x000b0f8a0a0a7810 */ /* 0x000fe40007ffe0ff */
[----:B------:R-:W-:Y:S02]  /*04f0*/  LOP3.LUT R0, R0, R3, RZ, 0x3c, !PT ;  /* 0x0000000300007212 */ /* 0x000fe400078e3cff */
[----:B------:R-:W-:Y:S02]  /*0500*/  SHF.L.U32 R3, R12, 0x4, RZ ;  /* 0x000000040c037819 */ /* 0x000fe400000006ff */
[----:B------:R-:W-:-:S04]  /*0510*/  SHF.L.U32 R4, R0, 0x1, RZ ;  /* 0x0000000100047819 */ /* 0x000fc800000006ff */
[----:B------:R-:W-:Y:S02]  /*0520*/  LOP3.LUT R3, R0, R4, R3, 0x96, !PT ;  /* 0x0000000400037212 */ /* 0x000fe400078e9603 */
[----:B------:R-:W0:Y:S02]  /*0530*/  MUFU.RCP R4, R17 ;  /* 0x0000001100047308 */ /* 0x000e240000001000 */
[----:B------:R-:W-:Y:S01]  /*0540*/  LOP3.LUT R9, R3, R12, RZ, 0x3c, !PT ;  /* 0x0000000c03097212 */ /* 0x000fe200078e3cff */
[----:B------:R-:W-:-:S03]  /*0550*/  HFMA2 R3, -RZ, RZ, 0.1171875, 0 ;  /* 0x2f800000ff037431 */ /* 0x000fc600000001ff */
[----:B------:R-:W-:-:S04]  /*0560*/  IADD3 R0, PT, PT, R9, R10, RZ ;  /* 0x0000000a09007210 */ /* 0x000fc80007ffe0ff */
[----:B------:R-:W-:-:S05]  /*0570*/  I2FP.F32.U32 R0, R0 ;  /* 0x0000000000007245 */ /* 0x000fca0000201000 */
[----:B------:R-:W-:Y:S01]  /*0580*/  FFMA R0, R0, R3, 1.1641532182693481445e-10 ;  /* 0x2f00000000007423 */ /* 0x000fe20000000003 */
[----:B0-----:R-:W-:-:S03]  /*0590*/  FFMA R3, -R17, R4, 1 ;  /* 0x3f80000011037423 */ /* 0x001fc60000000104 */
[----:B------:R-:W-:Y:S01]  /*05a0*/  FADD R35, R21, R0 ;  /* 0x0000000015237221 */ /* 0x000fe20000000000 */
[----:B------:R-:W-:-:S03]  /*05b0*/  FFMA R4, R4, R3, R4 ;  /* 0x0000000304047223 */ /* 0x000fc60000000004 */
[----:B------:R-:W0:Y:S01]  /*05c0*/  FCHK P0, R35, R17 ;  /* 0x0000001123007302 */ /* 0x000e220000000000 */
[----:B------:R-:W-:-:S04]  /*05d0*/  FFMA R3, R35, R4, RZ ;  /* 0x0000000423037223 */ /* 0x000fc800000000ff */
[----:B------:R-:W-:-:S04]  /*05e0*/  FFMA R0, -R17, R3, R35 ;  /* 0x0000000311007223 */ /* 0x000fc80000000123 */
[----:B------:R-:W-:Y:S01]  /*05f0*/  FFMA R0, R4, R0, R3 ;  /* 0x0000000004007223 */ /* 0x000fe20000000003 */
[----:B0-----:R-:W-:Y:S06]  /*0600*/  @!P0 BRA `(.L_x_4) ;  /* 0x00000000000c8947 */ /* 0x001fec0003800000 */
[----:B------:R-:W-:Y:S02]  /*0610*/  MOV R25, R17 ;  /* 0x0000001100197202 */ /* 0x000fe40000000f00 */
[----:B------:R-:W-:-:S07]  /*0620*/  MOV R24, 0x640 ;  /* 0x0000064000187802 */ /* 0x000fce0000000f00 */
[----:B------:R-:W-:Y:S05]  /*0630*/  CALL.REL.NOINC `($__internal_1_$__cuda_sm3x_div_rn_noftz_f32_slowpath) ;  /* 0x00000020006c7944 */ /* 0x000fea0003c00000 */
.L_x_4:
[----:B------:R-:W-:Y:S05]  /*0640*/  BSYNC.RECONVERGENT B2 ;  /* 0x0000000000027941 */ /* 0x000fea0003800200 */
.L_x_3:
[----:B------:R-:W-:Y:S01]  /*0650*/  FADD R3, R0, -0.5 ;  /* 0xbf00000000037421 */ /* 0x000fe20000000000 */
[----:B------:R-:W-:Y:S01]  /*0660*/  FADD R35, R2, -0.5 ;  /* 0xbf00000002237421 */ /* 0x000fe20000000000 */
[----:B------:R-:W-:Y:S02]  /*0670*/  BSSY.RECONVERGENT B0, `(.L_x_5) ;  /* 0x0000011000007945 */ /* 0x000fe40003800200 */
[----:B------:R-:W-:-:S04]  /*0680*/  FMUL R0, R3, R3 ;  /* 0x0000000303007220 */ /* 0x000fc80000400000 */
[----:B------:R-:W-:-:S04]  /*0690*/  FFMA R0, R35, R35, R0 ;  /* 0x0000002323007223 */ /* 0x000fc80000000000 */
[----:B------:R-:W-:-:S04]  /*06a0*/  FADD R5, R0, 1 ;  /* 0x3f80000000057421 */ /* 0x000fc80000000000 */
[----:B------:R0:W1:Y:S01]  /*06b0*/  MUFU.RSQ R0, R5 ;  /* 0x0000000500007308 */ /* 0x0000620000001400 */
[----:B------:R-:W-:-:S04]  /*06c0*/  IADD3 R2, PT, PT, R5, -0xd000000, RZ ;  /* 0xf300000005027810 */ /* 0x000fc80007ffe0ff */
[----:B------:R-:W-:-:S13]  /*06d0*/  ISETP.GT.U32.AND P0, PT, R2, 0x727fffff, PT ;  /* 0x727fffff0200780c */ /* 0x000fda0003f04070 */
[----:B01----:R-:W-:Y:S05]  /*06e0*/  @!P0 BRA `(.L_x_6) ;  /* 0x0000000000148947 */ /* 0x003fea0003800000 */
[----:B------:R-:W-:Y:S02]  /*06f0*/  MOV R0, R5 ;  /* 0x0000000500007202 */ /* 0x000fe40000000f00 */
[----:B------:R-:W-:-:S07]  /*0700*/  MOV R24, 0x720 ;  /* 0x0000072000187802 */ /* 0x000fce0000000f00 */
[----:B------:R-:W-:Y:S05]  /*0710*/  CALL.REL.NOINC `($__internal_0_$__cuda_sm20_sqrt_rn_f32_slowpath) ;  /* 0x0000001c00dc7944 */ /* 0x000fea0003c00000 */
[----:B------:R-:W-:Y:S01]  /*0720*/  MOV R2, R32 ;  /* 0x0000002000027202 */ /* 0x000fe20000000f00 */
[----:B------:R-:W-:Y:S06]  /*0730*/  BRA `(.L_x_7) ;  /* 0x0000000000107947 */ /* 0x000fec0003800000 */
.L_x_6:
[----:B------:R-:W-:Y:S01]  /*0740*/  FMUL.FTZ R2, R5, R0 ;  /* 0x0000000005027220 */ /* 0x000fe20000410000 */
[----:B------:R-:W-:-:S03]  /*0750*/  FMUL.FTZ R0, R0, 0.5 ;  /* 0x3f00000000007820 */ /* 0x000fc60000410000 */
[----:B------:R-:W-:-:S04]  /*0760*/  FFMA R5, -R2, R2, R5 ;  /* 0x0000000202057223 */ /* 0x000fc80000000105 */
[----:B------:R-:W-:-:S07]  /*0770*/  FFMA R2, R5, R0, R2 ;  /* 0x0000000005027223 */ /* 0x000fce0000000002 */
.L_x_7:
[----:B------:R-:W-:Y:S05]  /*0780*/  BSYNC.RECONVERGENT B0 ;  /* 0x0000000000007941 */ /* 0x000fea0003800200 */
.L_x_5:
[----:B------:R-:W0:Y:S01]  /*0790*/  MUFU.RCP R5, R2 ;  /* 0x0000000200057308 */ /* 0x000e220000001000 */
[----:B------:R-:W-:Y:S07]  /*07a0*/  BSSY.RECONVERGENT B2, `(.L_x_8) ;  /* 0x000000c000027945 */ /* 0x000fee0003800200 */
[----:B------:R-:W1:Y:S01]  /*07b0*/  FCHK P0, R35, R2 ;  /* 0x0000000223007302 */ /* 0x000e620000000000 */
[----:B0-----:R-:W-:-:S04]  /*07c0*/  FFMA R0, R5, -R2, 1 ;  /* 0x3f80000005007423 */ /* 0x001fc80000000802 */
[----:B------:R-:W-:-:S04]  /*07d0*/  FFMA R0, R5, R0, R5 ;  /* 0x0000000005007223 */ /* 0x000fc80000000005 */
[----:B------:R-:W-:-:S04]  /*07e0*/  FFMA R5, R35, R0, RZ ;  /* 0x0000000023057223 */ /* 0x000fc800000000ff */
[----:B------:R-:W-:-:S04]  /*07f0*/  FFMA R6, R5, -R2, R35 ;  /* 0x8000000205067223 */ /* 0x000fc80000000023 */
[----:B------:R-:W-:Y:S01]  /*0800*/  FFMA R6, R0, R6, R5 ;  /* 0x0000000600067223 */ /* 0x000fe20000000005 */
[----:B-1----:R-:W-:Y:S06]  /*0810*/  @!P0 BRA `(.L_x_9) ;  /* 0x0000000000108947 */ /* 0x002fec0003800000 */
[----:B------:R-:W-:Y:S02]  /*0820*/  MOV R25, R2 ;  /* 0x0000000200197202 */ /* 0x000fe40000000f00 */
[----:B------:R-:W-:-:S07]  /*0830*/  MOV R24, 0x850 ;  /* 0x0000085000187802 */ /* 0x000fce0000000f00 */
[----:B------:R-:W-:Y:S05]  /*0840*/  CALL.REL.NOINC `($__internal_1_$__cuda_sm3x_div_rn_noftz_f32_slowpath) ;  /* 0x0000001c00e87944 */ /* 0x000fea0003c00000 */
[----:B------:R-:W-:-:S07]  /*0850*/  MOV R6, R0 ;  /* 0x0000000000067202 */ /* 0x000fce0000000f00 */
.L_x_9:
[----:B------:R-:W-:Y:S05]  /*0860*/  BSYNC.RECONVERGENT B2 ;  /* 0x0000000000027941 */ /* 0x000fea0003800200 */
.L_x_8:
        /* <DEDUP_REMOVED lines=10> */
[----:B------:R-:W-:Y:S02]  /*0910*/  MOV R25, R2 ;  /* 0x0000000200197202 */ /* 0x000fe40000000f00 */
[----:B------:R-:W-:-:S07]  /*0920*/  MOV R24, 0x940 ;  /* 0x0000094000187802 */ /* 0x000fce0000000f00 */
[----:B------:R-:W-:Y:S05]  /*0930*/  CALL.REL.NOINC `($__internal_1_$__cuda_sm3x_div_rn_noftz_f32_slowpath) ;  /* 0x0000001c00ac7944 */ /* 0x000fea0003c00000 */
[----:B------:R-:W-:-:S07]  /*0940*/  MOV R5, R0 ;  /* 0x0000000000057202 */ /* 0x000fce0000000f00 */
.L_x_11:
[----:B------:R-:W-:Y:S05]  /*0950*/  BSYNC.RECONVERGENT B2 ;  /* 0x0000000000027941 */ /* 0x000fea0003800200 */
.L_x_10:
[----:B------:R-:W0:Y:S01]  /*0960*/  MUFU.RCP R3, R2 ;  /* 0x0000000200037308 */ /* 0x000e220000001000 */
[----:B------:R-:W-:Y:S01]  /*0970*/  UMOV UR6, 0x3f800000 ;  /* 0x3f80000000067882 */ /* 0x000fe20000000000 */
[----:B------:R-:W-:Y:S01]  /*0980*/  BSSY.RECONVERGENT B2, `(.L_x_12) ;  /* 0x000000e000027945 */ /* 0x000fe20003800200 */
[----:B------:R-:W-:-:S05]  /*0990*/  MOV R19, UR6 ;  /* 0x0000000600137c02 */ /* 0x000fca0008000f00 */
[----:B------:R-:W1:Y:S01]  /*09a0*/  FCHK P0, -R19, R2 ;  /* 0x0000000213007302 */ /* 0x000e620000000100 */
[----:B0-----:R-:W-:-:S04]  /*09b0*/  FFMA R4, R3, -R2, 1 ;  /* 0x3f80000003047423 */ /* 0x001fc80000000802 */
[----:B------:R-:W-:-:S04]  /*09c0*/  FFMA R4, R3, R4, R3 ;  /* 0x0000000403047223 */ /* 0x000fc80000000003 */
[----:B------:R-:W-:-:S04]  /*09d0*/  FFMA R3, R4, -1, RZ ;  /* 0xbf80000004037823 */ /* 0x000fc800000000ff */
[----:B------:R-:W-:-:S04]  /*09e0*/  FFMA R0, R3, -R2, -1 ;  /* 0xbf80000003007423 */ /* 0x000fc80000000802 */
[----:B------:R-:W-:Y:S01]  /*09f0*/  FFMA R4, R4, R0, R3 ;  /* 0x0000000004047223 */ /* 0x000fe20000000003 */
[----:B-1----:R-:W-:Y:S06]  /*0a00*/  @!P0 BRA `(.L_x_13) ;  /* 0x0000000000148947 */ /* 0x002fec0003800000 */
[----:B------:R-:W-:Y:S01]  /*0a10*/  HFMA2 R35, -RZ, RZ, -1.875, 0 ;  /* 0xbf800000ff237431 */ /* 0x000fe200000001ff */
[----:B------:R-:W-:Y:S02]  /*0a20*/  MOV R25, R2 ;  /* 0x0000000200197202 */ /* 0x000fe40000000f00 */
[----:B------:R-:W-:-:S07]  /*0a30*/  MOV R24, 0xa50 ;  /* 0x00000a5000187802 */ /* 0x000fce0000000f00 */
[----:B------:R-:W-:Y:S05]  /*0a40*/  CALL.REL.NOINC `($__internal_1_$__cuda_sm3x_div_rn_noftz_f32_slowpath) ;  /* 0x0000001c00687944 */ /* 0x000fea0003c00000 */
[----:B------:R-:W-:-:S07]  /*0a50*/  MOV R4, R0 ;  /* 0x0000000000047202 */ /* 0x000fce0000000f00 */
.L_x_13:
[----:B------:R-:W-:Y:S05]  /*0a60*/  BSYNC.RECONVERGENT B2 ;  /* 0x0000000000027941 */ /* 0x000fea0003800200 */
.L_x_12:
[----:B------:R-:W-:Y:S01]  /*0a70*/  FMUL R3, R5, R5 ;  /* 0x0000000505037220 */ /* 0x000fe20000400000 */
[----:B------:R-:W-:Y:S01]  /*0a80*/  HFMA2 R36, -RZ, RZ, 0, 0 ;  /* 0x00000000ff247431 */ /* 0x000fe200000001ff */
[----:B------:R-:W-:Y:S01]  /*0a90*/  MOV R2, 0x60ad78ec ;  /* 0x60ad78ec00027802 */ /* 0x000fe20000000f00 */
[----:B------:R-:W-:Y:S02]  /*0aa0*/  HFMA2 R28, -RZ, RZ, 0, 0 ;  /* 0x00000000ff1c7431 */ /* 0x000fe400000001ff */
[----:B------:R-:W-:Y:S01]  /*0ab0*/  FFMA R19, R6, R6, R3 ;  /* 0x0000000606137223 */ /* 0x000fe20000000003 */
[----:B------:R-:W-:Y:S01]  /*0ac0*/  HFMA2 R3, -RZ, RZ, 0, 0 ;  /* 0x00000000ff037431 */ /* 0x000fe200000001ff */
[----:B------:R-:W-:Y:S02]  /*0ad0*/  MOV R26, RZ ;  /* 0x000000ff001a7202 */ /* 0x000fe40000000f00 */
[----:B------:R-:W-:-:S04]  /*0ae0*/  FFMA R19, R4, R4, R19 ;  /* 0x0000000404137223 */ /* 0x000fc80000000013 */
[C---:B------:R-:W-:Y:S01]  /*0af0*/  FMUL R23, R19.reuse, 4 ;  /* 0x4080000013177820 */ /* 0x040fe20000400000 */
[----:B------:R-:W-:Y:S01]  /*0b00*/  FADD R25, R19, R19 ;  /* 0x0000001313197221 */ /* 0x000fe20000000000 */
[----:B------:R-:W-:Y:S06]  /*0b10*/  BRA.U !UP0, `(.L_x_14) ;  /* 0x0000000d08b87547 */ /* 0x000fec000b800000 */
[----:B------:R-:W-:Y:S01]  /*0b20*/  MOV R3, RZ ;  /* 0x000000ff00037202 */ /* 0x000fe20000000f00 */
[----:B------:R-:W-:Y:S01]  /*0b30*/  UMOV UR6, UR9 ;  /* 0x0000000900067c82 */ /* 0x000fe20008000000 */
[----:B------:R-:W-:Y:S02]  /*0b40*/  MOV R2, 0x60ad78ec ;  /* 0x60ad78ec00027802 */ /* 0x000fe40000000f00 */
[----:B------:R-:W-:Y:S02]  /*0b50*/  MOV R18, UR7 ;  /* 0x0000000700127c02 */ /* 0x000fe40008000f00 */
[----:B------:R-:W-:-:S07]  /*0b60*/  MOV R19, UR8 ;  /* 0x0000000800137c02 */ /* 0x000fce0008000f00 */
.L_x_45:
[----:B------:R-:W2:Y:S04]  /*0b70*/  LDG.E R29, desc[UR10][R18.64+-0x34] ;  /* 0xffffcc0a121d7981 */ /* 0x000ea8000c1e1900 */
[----:B------:R-:W3:Y:S04]  /*0b80*/  LDG.E R24, desc[UR10][R18.64+-0x38] ;  /* 0xffffc80a12187981 */ /* 0x000ee8000c1e1900 */
[----:B------:R-:W4:Y:S04]  /*0b90*/  LDG.E R31, desc[UR10][R18.64+-0x30] ;  /* 0xffffd00a121f7981 */ /* 0x000f28000c1e1900 */
[----:B-----5:R-:W5:Y:S01]  /*0ba0*/  LDG.E R0, desc[UR10][R18.64+-0x2c] ;  /* 0xffffd40a12007981 */ /* 0x020f62000c1e1900 */
[----:B------:R-:W-:Y:S01]  /*0bb0*/  UIADD3 UR6, UPT, UPT, UR6, 0x4, URZ ;  /* 0x0000000406067890 */ /* 0x000fe2000fffe0ff */
[----:B------:R-:W-:Y:S01]  /*0bc0*/  BSSY.RECONVERGENT B2, `(.L_x_15) ;  /* 0x000002f000027945 */ /* 0x000fe20003800200 */
[----:B------:R-:W-:-:S02]  /*0bd0*/  PLOP3.LUT P0, PT, PT, PT, PT, 0x8, 0x80 ;  /* 0x000000000080781c */ /* 0x000fc40003f0e170 */
[----:B------:R-:W-:Y:S01]  /*0be0*/  UISETP.NE.AND UP0, UPT, UR6, URZ, UPT ;  /* 0x000000ff0600728c */ /* 0x000fe2000bf05270 */
[----:B--2---:R-:W-:Y:S01]  /*0bf0*/  FADD R30, RZ, -R29 ;  /* 0x8000001dff1e7221 */ /* 0x004fe20000000000 */
[----:B---3--:R-:W-:-:S03]  /*0c00*/  FADD R29, RZ, -R24 ;  /* 0x80000018ff1d7221 */ /* 0x008fc60000000000 */
[C---:B------:R-:W-:Y:S01]  /*0c10*/  FMUL R24, R30.reuse, R30 ;  /* 0x0000001e1e187220 */ /* 0x040fe20000400000 */
[----:B------:R-:W-:Y:S01]  /*0c20*/  FMUL R33, R30, R5 ;  /* 0x000000051e217220 */ /* 0x000fe20000400000 */
[----:B----4-:R-:W-:Y:S02]  /*0c30*/  FADD R31, RZ, -R31 ;  /* 0x8000001fff1f7221 */ /* 0x010fe40000000000 */
[C---:B------:R-:W-:Y:S01]  /*0c40*/  FFMA R24, R29.reuse, R29, R24 ;  /* 0x0000001d1d187223 */ /* 0x040fe20000000018 */
[----:B------:R-:W-:-:S03]  /*0c50*/  FFMA R33, R29, R6, R33 ;  /* 0x000000061d217223 */ /* 0x000fc60000000021 */
[C---:B------:R-:W-:Y:S01]  /*0c60*/  FFMA R29, R31.reuse, R31, R24 ;  /* 0x0000001f1f1d7223 */ /* 0x040fe20000000018 */
[----:B------:R-:W-:-:S03]  /*0c70*/  FFMA R33, R31, R4, R33 ;  /* 0x000000041f217223 */ /* 0x000fc60000000021 */
[----:B-----5:R-:W-:Y:S01]  /*0c80*/  FFMA R0, -R0, R0, R29 ;  /* 0x0000000000007223 */ /* 0x020fe2000000011d */
[----:B------:R-:W-:-:S03]  /*0c90*/  FADD R34, R33, R33 ;  /* 0x0000002121227221 */ /* 0x000fc60000000000 */
[----:B------:R-:W-:-:S04]  /*0ca0*/  FMUL R29, R23, R0 ;  /* 0x00000000171d7220 */ /* 0x000fc80000400000 */
[----:B------:R-:W-:-:S05]  /*0cb0*/  FFMA R29, R34, R34, -R29 ;  /* 0x00000022221d7223 */ /* 0x000fca000000081d */
[----:B------:R-:W-:-:S13]  /*0cc0*/  FSETP.GEU.AND P1, PT, R29, RZ, PT ;  /* 0x000000ff1d00720b */ /* 0x000fda0003f2e000 */
[----:B------:R-:W-:Y:S05]  /*0cd0*/  @!P1 BRA `(.L_x_16) ;  /* 0x0000000000749947 */ /* 0x000fea0003800000 */
[----:B------:R-:W-:Y:S01]  /*0ce0*/  IADD3 R24, PT, PT, R29, -0xd000000, RZ ;  /* 0xf30000001d187810 */ /* 0x000fe20007ffe0ff */
[----:B------:R0:W1:Y:S01]  /*0cf0*/  MUFU.RSQ R0, R29 ;  /* 0x0000001d00007308 */ /* 0x0000620000001400 */
[----:B------:R-:W-:Y:S02]  /*0d00*/  BSSY.RECONVERGENT B0, `(.L_x_17) ;  /* 0x000000b000007945 */ /* 0x000fe40003800200 */
[----:B------:R-:W-:-:S13]  /*0d10*/  ISETP.GT.U32.AND P0, PT, R24, 0x727fffff, PT ;  /* 0x727fffff1800780c */ /* 0x000fda0003f04070 */
[----:B0-----:R-:W-:Y:S05]  /*0d20*/  @!P0 BRA `(.L_x_18) ;  /* 0x0000000000108947 */ /* 0x001fea0003800000 */
[----:B-1----:R-:W-:Y:S02]  /*0d30*/  MOV R0, R29 ;  /* 0x0000001d00007202 */ /* 0x002fe40000000f00 */
[----:B------:R-:W-:-:S07]  /*0d40*/  MOV R24, 0xd60 ;  /* 0x00000d6000187802 */ /* 0x000fce0000000f00 */
[----:B------:R-:W-:Y:S05]  /*0d50*/  CALL.REL.NOINC `($__internal_0_$__cuda_sm20_sqrt_rn_f32_slowpath) ;  /* 0x00000018004c7944 */ /* 0x000fea0003c00000 */
[----:B------:R-:W-:Y:S05]  /*0d60*/  BRA `(.L_x_19) ;  /* 0x0000000000107947 */ /* 0x000fea0003800000 */
.L_x_18:
[----:B-1----:R-:W-:Y:S01]  /*0d70*/  FMUL.FTZ R32, R29, R0 ;  /* 0x000000001d207220 */ /* 0x002fe20000410000 */
[----:B------:R-:W-:-:S03]  /*0d80*/  FMUL.FTZ R0, R0, 0.5 ;  /* 0x3f00000000007820 */ /* 0x000fc60000410000 */
[----:B------:R-:W-:-:S04]  /*0d90*/  FFMA R27, -R32, R32, R29 ;  /* 0x00000020201b7223 */ /* 0x000fc8000000011d */
[----:B------:R-:W-:-:S07]  /*0da0*/  FFMA R32, R27, R0, R32 ;  /* 0x000000001b207223 */ /* 0x000fce0000000020 */
.L_x_19:
[----:B------:R-:W-:Y:S05]  /*0db0*/  BSYNC.RECONVERGENT B0 ;  /* 0x0000000000007941 */ /* 0x000fea0003800200 */
.L_x_17:
[----:B------:R-:W0:Y:S01]  /*0dc0*/  MUFU.RCP R0, R25 ;  /* 0x0000001900007308 */ /* 0x000e220000001000 */
[----:B------:R-:W-:Y:S01]  /*0dd0*/  FADD R35, -R34, -R32 ;  /* 0x8000002022237221 */ /* 0x000fe20000000100 */
[----:B------:R-:W-:Y:S06]  /*0de0*/  BSSY.RECONVERGENT B3, `(.L_x_20) ;  /* 0x000000b000037945 */ /* 0x000fec0003800200 */
[----:B------:R-:W1:Y:S01]  /*0df0*/  FCHK P0, R35, R25 ;  /* 0x0000001923007302 */ /* 0x000e620000000000 */
[----:B0-----:R-:W-:-:S04]  /*0e00*/  FFMA R27, -R25, R0, 1 ;  /* 0x3f800000191b7423 */ /* 0x001fc80000000100 */
[----:B------:R-:W-:-:S04]  /*0e10*/  FFMA R0, R0, R27, R0 ;  /* 0x0000001b00007223 */ /* 0x000fc80000000000 */
[----:B------:R-:W-:-:S04]  /*0e20*/  FFMA R27, R35, R0, RZ ;  /* 0x00000000231b7223 */ /* 0x000fc800000000ff */
[----:B------:R-:W-:-:S04]  /*0e30*/  FFMA R24, -R25, R27, R35 ;  /* 0x0000001b19187223 */ /* 0x000fc80000000123 */
[----:B------:R-:W-:Y:S01]  /*0e40*/  FFMA R27, R0, R24, R27 ;  /* 0x00000018001b7223 */ /* 0x000fe2000000001b */
[----:B-1----:R-:W-:Y:S06]  /*0e50*/  @!P0 BRA `(.L_x_21) ;  /* 0x00000000000c8947 */ /* 0x002fec0003800000 */
[----:B------:R-:W-:-:S07]  /*0e60*/  MOV R24, 0xe80 ;  /* 0x00000e8000187802 */ /* 0x000fce0000000f00 */
[----:B------:R-:W-:Y:S05]  /*0e70*/  CALL.REL.NOINC `($__internal_1_$__cuda_sm3x_div_rn_noftz_f32_slowpath) ;  /* 0x00000018005c7944 */ /* 0x000fea0003c00000 */
[----:B------:R-:W-:-:S07]  /*0e80*/  MOV R27, R0 ;  /* 0x00000000001b7202 */ /* 0x000fce0000000f00 */
.L_x_21:
[----:B------:R-:W-:Y:S05]  /*0e90*/  BSYNC.RECONVERGENT B3 ;  /* 0x0000000000037941 */ /* 0x000fea0003800200 */
.L_x_20:
[----:B------:R-:W-:-:S13]  /*0ea0*/  FSETP.GT.AND P0, PT, R27, RZ, PT ;  /* 0x000000ff1b00720b */ /* 0x000fda0003f04000 */
.L_x_16:
[----:B------:R-:W-:Y:S05]  /*0eb0*/  BSYNC.RECONVERGENT B2 ;  /* 0x0000000000027941 */ /* 0x000fea0003800200 */
.L_x_15:
[----:B------:R-:W2:Y:S04]  /*0ec0*/  LDG.E R29, desc[UR10][R18.64+-0x18] ;  /* 0xffffe80a121d7981 */ /* 0x000ea8000c1e1900 */
[----:B------:R-:W3:Y:S04]  /*0ed0*/  LDG.E R24, desc[UR10][R18.64+-0x1c] ;  /* 0xffffe40a12187981 */ /* 0x000ee8000c1e1900 */
[----:B------:R-:W4:Y:S04]  /*0ee0*/  LDG.E R31, desc[UR10][R18.64+-0x14] ;  /* 0xffffec0a121f7981 */ /* 0x000f28000c1e1900 */
[----:B------:R-:W4:Y:S01]  /*0ef0*/  LDG.E R0, desc[UR10][R18.64+-0x10] ;  /* 0xfffff00a12007981 */ /* 0x000f22000c1e1900 */
[----:B------:R-:W-:-:S13]  /*0f00*/  FSETP.GEU.OR P0, PT, R27, R2, !P0 ;  /* 0x000000021b00720b */ /* 0x000fda000470e400 */
[----:B------:R0:W5:Y:S04]  /*0f10*/  @!P0 LDG.E R3, desc[UR10][R18.64+-0x28] ;  /* 0xffffd80a12038981 */ /* 0x000168000c1e1900 */
[----:B------:R0:W5:Y:S04]  /*0f20*/  @!P0 LDG.E R26, desc[UR10][R18.64+-0x24] ;  /* 0xffffdc0a121a8981 */ /* 0x000168000c1e1900 */
[----:B------:R0:W5:Y:S01]  /*0f30*/  @!P0 LDG.E R28, desc[UR10][R18.64+-0x20] ;  /* 0xffffe00a121c8981 */ /* 0x000162000c1e1900 */
[----:B------:R-:W-:Y:S01]  /*0f40*/  BSSY.RECONVERGENT B2, `(.L_x_22) ;  /* 0x000002f000027945 */ /* 0x000fe20003800200 */
[----:B------:R-:W-:-:S02]  /*0f50*/  PLOP3.LUT P1, PT, PT, PT, PT, 0x8, 0x80 ;  /* 0x000000000080781c */ /* 0x000fc40003f2e170 */
[----:B------:R-:W-:Y:S01]  /*0f60*/  @!P0 MOV R2, R27 ;  /* 0x0000001b00028202 */ /* 0x000fe20000000f00 */
        /* <DEDUP_REMOVED lines=9> */
[----:B------:R-:W-:Y:S01]  /*1000*/  FFMA R0, -R0, R0, R29 ;  /* 0x0000000000007223 */ /* 0x000fe2000000011d */
[----:B------:R-:W-:-:S03]  /*1010*/  FADD R34, R33, R33 ;  /* 0x0000002121227221 */ /* 0x000fc60000000000 */
[----:B------:R-:W-:-:S04]  /*1020*/  FMUL R29, R23, R0 ;  /* 0x00000000171d7220 */ /* 0x000fc80000400000 */
[----:B------:R-:W-:-:S05]  /*1030*/  FFMA R29, R34, R34, -R29 ;  /* 0x00000022221d7223 */ /* 0x000fca000000081d */
[----:B------:R-:W-:-:S13]  /*1040*/  FSETP.GEU.AND P2, PT, R29, RZ, PT ;  /* 0x000000ff1d00720b */ /* 0x000fda0003f4e000 */
[----:B0-----:R-:W-:Y:S05]  /*1050*/  @!P2 BRA `(.L_x_23) ;  /* 0x000000000074a947 */ /* 0x001fea0003800000 */
[----:B------:R-:W-:Y:S01]  /*1060*/  IADD3 R24, PT, PT, R29, -0xd000000, RZ ;  /* 0xf30000001d187810 */ /* 0x000fe20007ffe0ff */
[----:B------:R0:W1:Y:S01]  /*1070*/  MUFU.RSQ R0, R29 ;  /* 0x0000001d00007308 */ /* 0x0000620000001400 */
[----:B------:R-:W-:Y:S02]  /*1080*/  BSSY.RECONVERGENT B0, `(.L_x_24) ;  /* 0x000000b000007945 */ /* 0x000fe40003800200 */
[----:B------:R-:W-:-:S13]  /*1090*/  ISETP.GT.U32.AND P0, PT, R24, 0x727fffff, PT ;  /* 0x727fffff1800780c */ /* 0x000fda0003f04070 */
[----:B0-----:R-:W-:Y:S05]  /*10a0*/  @!P0 BRA `(.L_x_25) ;  /* 0x0000000000108947 */ /* 0x001fea0003800000 */
[----:B-1----:R-:W-:Y:S02]  /*10b0*/  MOV R0, R29 ;  /* 0x0000001d00007202 */ /* 0x002fe40000000f00 */
[----:B------:R-:W-:-:S07]  /*10c0*/  MOV R24, 0x10e0 ;  /* 0x000010e000187802 */ /* 0x000fce0000000f00 */
[----:B-----5:R-:W-:Y:S05]  /*10d0*/  CALL.REL.NOINC `($__internal_0_$__cuda_sm20_sqrt_rn_f32_slowpath) ;  /* 0x00000014006c7944 */ /* 0x020fea0003c00000 */
[----:B------:R-:W-:Y:S05]  /*10e0*/  BRA `(.L_x_26) ;  /* 0x0000000000107947 */ /* 0x000fea0003800000 */
.L_x_25:
[----:B-1----:R-:W-:Y:S01]  /*10f0*/  FMUL.FTZ R32, R29, R0 ;  /* 0x000000001d207220 */ /* 0x002fe20000410000 */
[----:B------:R-:W-:-:S03]  /*1100*/  FMUL.FTZ R0, R0, 0.5 ;  /* 0x3f00000000007820 */ /* 0x000fc60000410000 */
[----:B------:R-:W-:-:S04]  /*1110*/  FFMA R27, -R32, R32, R29 ;  /* 0x00000020201b7223 */ /* 0x000fc8000000011d */
[----:B------:R-:W-:-:S07]  /*1120*/  FFMA R32, R27, R0, R32 ;  /* 0x000000001b207223 */ /* 0x000fce0000000020 */
.L_x_26:
[----:B------:R-:W-:Y:S05]  /*1130*/  BSYNC.RECONVERGENT B0 ;  /* 0x0000000000007941 */ /* 0x000fea0003800200 */
.L_x_24:
        /* <DEDUP_REMOVED lines=11> */
[----:B-----5:R-:W-:Y:S05]  /*11f0*/  CALL.REL.NOINC `($__internal_1_$__cuda_sm3x_div_rn_noftz_f32_slowpath) ;  /* 0x00000014007c7944 */ /* 0x020fea0003c00000 */
[----:B------:R-:W-:-:S07]  /*1200*/  MOV R27, R0 ;  /* 0x00000000001b7202 */ /* 0x000fce0000000f00 */
.L_x_28:
[----:B------:R-:W-:Y:S05]  /*1210*/  BSYNC.RECONVERGENT B3 ;  /* 0x0000000000037941 */ /* 0x000fea0003800200 */
.L_x_27:
[----:B------:R-:W-:-:S13]  /*1220*/  FSETP.GT.AND P1, PT, R27, RZ, PT ;  /* 0x000000ff1b00720b */ /* 0x000fda0003f24000 */
.L_x_23:
[----:B------:R-:W-:Y:S05]  /*1230*/  BSYNC.RECONVERGENT B2 ;  /* 0x0000000000027941 */ /* 0x000fea0003800200 */
.L_x_22:
[----:B------:R-:W2:Y:S04]  /*1240*/  LDG.E R29, desc[UR10][R18.64+0x4] ;  /* 0x0000040a121d7981 */ /* 0x000ea8000c1e1900 */
[----:B------:R-:W3:Y:S04]  /*1250*/  LDG.E R24, desc[UR10][R18.64] ;  /* 0x0000000a12187981 */ /* 0x000ee8000c1e1900 */
[----:B------:R-:W4:Y:S04]  /*1260*/  LDG.E R31, desc[UR10][R18.64+0x8] ;  /* 0x0000080a121f7981 */ /* 0x000f28000c1e1900 */
[----:B------:R-:W4:Y:S01]  /*1270*/  LDG.E R0, desc[UR10][R18.64+0xc] ;  /* 0x00000c0a12007981 */ /* 0x000f22000c1e1900 */
[----:B------:R-:W-:-:S13]  /*1280*/  FSETP.GEU.OR P1, PT, R27, R2, !P1 ;  /* 0x000000021b00720b */ /* 0x000fda0004f2e400 */
[----:B-----5:R0:W5:Y:S04]  /*1290*/  @!P1 LDG.E R3, desc[UR10][R18.64+-0xc] ;  /* 0xfffff40a12039981 */ /* 0x020168000c1e1900 */
        /* <DEDUP_REMOVED lines=29> */
.L_x_32:
[----:B-1----:R-:W-:Y:S01]  /*1470*/  FMUL.FTZ R32, R29, R0 ;  /* 0x000000001d207220 */ /* 0x002fe20000410000 */
[----:B------:R-:W-:-:S03]  /*1480*/  FMUL.FTZ R0, R0, 0.5 ;  /* 0x3f00000000007820 */ /* 0x000fc60000410000 */
[----:B------:R-:W-:-:S04]  /*1490*/  FFMA R27, -R32, R32, R29 ;  /* 0x00000020201b7223 */ /* 0x000fc8000000011d */
[----:B------:R-:W-:-:S07]  /*14a0*/  FFMA R32, R27, R0, R32 ;  /* 0x000000001b207223 */ /* 0x000fce0000000020 */
.L_x_33:
[----:B------:R-:W-:Y:S05]  /*14b0*/  BSYNC.RECONVERGENT B0 ;  /* 0x0000000000007941 */ /* 0x000fea0003800200 */
.L_x_31:
        /* <DEDUP_REMOVED lines=13> */
.L_x_35:
[----:B------:R-:W-:Y:S05]  /*1590*/  BSYNC.RECONVERGENT B3 ;  /* 0x0000000000037941 */ /* 0x000fea0003800200 */
.L_x_34:
[----:B------:R-:W-:-:S13]  /*15a0*/  FSETP.GT.AND P0, PT, R27, RZ, PT ;  /* 0x000000ff1b00720b */ /* 0x000fda0003f04000 */
.L_x_30:
[----:B------:R-:W-:Y:S05]  /*15b0*/  BSYNC.RECONVERGENT B2 ;  /* 0x0000000000027941 */ /* 0x000fea0003800200 */
.L_x_29:
        /* <DEDUP_REMOVED lines=35> */
.L_x_39:
[----:B-1----:R-:W-:Y:S01]  /*17f0*/  FMUL.FTZ R32, R29, R0 ;  /* 0x000000001d207220 */ /* 0x002fe20000410000 */
[----:B------:R-:W-:-:S03]  /*1800*/  FMUL.FTZ R0, R0, 0.5 ;  /* 0x3f00000000007820 */ /* 0x000fc60000410000 */
[----:B------:R-:W-:-:S04]  /*1810*/  FFMA R27, -R32, R32, R29 ;  /* 0x00000020201b7223 */ /* 0x000fc8000000011d */
[----:B------:R-:W-:-:S07]  /*1820*/  FFMA R32, R27, R0, R32 ;  /* 0x000000001b207223 */ /* 0x000fce0000000020 */
.L_x_40:
[----:B------:R-:W-:Y:S05]  /*1830*/  BSYNC.RECONVERGENT B0 ;  /* 0x0000000000007941 */ /* 0x000fea0003800200 */
.L_x_38:
        /* <DEDUP_REMOVED lines=13> */
.L_x_42:
[----:B------:R-:W-:Y:S05]  /*1910*/  BSYNC.RECONVERGENT B3 ;  /* 0x0000000000037941 */ /* 0x000fea0003800200 */
.L_x_41:
[----:B------:R-:W-:-:S13]  /*1920*/  FSETP.GT.AND P1, PT, R27, RZ, PT ;  /* 0x000000ff1b00720b */ /* 0x000fda0003f24000 */
.L_x_37:
[----:B------:R-:W-:Y:S05]  /*1930*/  BSYNC.RECONVERGENT B2 ;  /* 0x0000000000027941 */ /* 0x000fea0003800200 */
.L_x_36:
[----:B------:R-:W-:Y:S01]  /*1940*/  FSETP.GEU.OR P1, PT, R27, R2, !P1 ;  /* 0x000000021b00720b */ /* 0x000fe20004f2e400 */
[----:B------:R-:W-:-:S12]  /*1950*/  BSSY.RECONVERGENT B0, `(.L_x_43) ;  /* 0x0000006000007945 */ /* 0x000fd80003800200 */
[----:B------:R-:W-:Y:S05]  /*1960*/  @P1 BRA `(.L_x_44) ;  /* 0x0000000000101947 */ /* 0x000fea0003800000 */
[----:B-----5:R0:W5:Y:S04]  /*1970*/  LDG.E R3, desc[UR10][R18.64+0x2c] ;  /* 0x00002c0a12037981 */ /* 0x020168000c1e1900 */
[----:B------:R0:W5:Y:S04]  /*1980*/  LDG.E R26, desc[UR10][R18.64+0x30] ;  /* 0x0000300a121a7981 */ /* 0x000168000c1e1900 */
[----:B------:R0:W5:Y:S01]  /*1990*/  LDG.E R28, desc[UR10][R18.64+0x34] ;  /* 0x0000340a121c7981 */ /* 0x000162000c1e1900 */
[----:B------:R-:W-:-:S07]  /*19a0*/  MOV R2, R27 ;  /* 0x0000001b00027202 */ /* 0x000fce0000000f00 */
.L_x_44:
[----:B------:R-:W-:Y:S05]  /*19b0*/  BSYNC.RECONVERGENT B0 ;  /* 0x0000000000007941 */ /* 0x000fea0003800200 */
.L_x_43:
[----:B0-----:R-:W-:-:S04]  /*19c0*/  IADD3 R18, P0, PT, R18, 0x70, RZ ;  /* 0x0000007012127810 */ /* 0x001fc80007f1e0ff */
[----:B------:R-:W-:Y:S01]  /*19d0*/  IADD3.X R19, PT, PT, RZ, R19, RZ, P0, !PT ;  /* 0x00000013ff137210 */ /* 0x000fe200007fe4ff */
[----:B------:R-:W-:Y:S08]  /*19e0*/  BRA.U UP0, `(.L_x_45) ;  /* 0xfffffff100607547 */ /* 0x000ff0000b83ffff */
[----:B------:R-:W-:-:S07]  /*19f0*/  MOV R36, UR5 ;  /* 0x0000000500247c02 */ /* 0x000fce0008000f00 */
.L_x_14:
[----:B------:R-:W0:Y:S02]  /*1a00*/  LDCU UR6, c[0x0][0x398] ;  /* 0x00007300ff0677ac */ /* 0x000e240008000800 */
[----:B0-----:R-:W-:-:S09]  /*1a10*/  ULOP3.LUT UP0, UR6, UR6, 0x3, URZ, 0xc0, !UPT ;  /* 0x0000000306067892 */ /* 0x001fd2000f80c0ff */
[----:B------:R-:W-:Y:S05]  /*1a20*/  BRA.U !UP0, `(.L_x_46) ;  /* 0x0000000908dc7547 */ /* 0x000fea000b800000 */
[----:B------:R-:W-:-:S09]  /*1a30*/  UISETP.NE.AND UP0, UPT, UR6, 0x1, UPT ;  /* 0x000000010600788c */ /* 0x000fd2000bf05270 */
[----:B------:R-:W-:Y:S05]  /*1a40*/  BRA.U !UP0, `(.L_x_47) ;  /* 0x0000000508d87547 */ /* 0x000fea000b800000 */
[----:B------:R-:W0:Y:S02]  /*1a50*/  LDC.64 R18, c[0x0][0x390] ;  /* 0x0000e400ff127b82 */ /* 0x000e240000000a00 */
[----:B0-----:R-:W-:-:S05]  /*1a60*/  IMAD.WIDE.U32 R18, R36, 0x1c, R18 ;  /* 0x0000001c24127825 */ /* 0x001fca00078e0012 */
[----:B------:R-:W2:Y:S04]  /*1a70*/  LDG.E R29, desc[UR10][R18.64+0x4] ;  /* 0x0000040a121d7981 */ /* 0x000ea8000c1e1900 */
[----:B------:R-:W3:Y:S04]  /*1a80*/  LDG.E R24, desc[UR10][R18.64] ;  /* 0x0000000a12187981 */ /* 0x000ee8000c1e1900 */
[----:B------:R-:W4:Y:S04]  /*1a90*/  LDG.E R31, desc[UR10][R18.64+0x8] ;  /* 0x0000080a121f7981 */ /* 0x000f28000c1e1900 */
[----:B------:R-:W4:Y:S01]  /*1aa0*/  LDG.E R0, desc[UR10][R18.64+0xc] ;  /* 0x00000c0a12007981 */ /* 0x000f22000c1e1900 */
[----:B------:R-:W-:Y:S01]  /*1ab0*/  BSSY.RECONVERGENT B2, `(.L_x_48) ;  /* 0x000002e000027945 */ /* 0x000fe20003800200 */
[----:B------:R-:W-:Y:S01]  /*1ac0*/  PLOP3.LUT P0, PT, PT, PT, PT, 0x8, 0x80 ;  /* 0x000000000080781c */ /* 0x000fe20003f0e170 */
        /* <DEDUP_REMOVED lines=24> */
.L_x_51:
[----:B-1----:R-:W-:Y:S01]  /*1c50*/  FMUL.FTZ R32, R29, R0 ;  /* 0x000000001d207220 */ /* 0x002fe20000410000 */
[----:B------:R-:W-:-:S03]  /*1c60*/  FMUL.FTZ R0, R0, 0.5 ;  /* 0x3f00000000007820 */ /* 0x000fc60000410000 */
[----:B------:R-:W-:-:S04]  /*1c70*/  FFMA R27, -R32, R32, R29 ;  /* 0x00000020201b7223 */ /* 0x000fc8000000011d */
[----:B------:R-:W-:-:S07]  /*1c80*/  FFMA R32, R27, R0, R32 ;  /* 0x000000001b207223 */ /* 0x000fce0000000020 */
.L_x_52:
[----:B------:R-:W-:Y:S05]  /*1c90*/  BSYNC.RECONVERGENT B0 ;  /* 0x0000000000007941 */ /* 0x000fea0003800200 */
.L_x_50:
        /* <DEDUP_REMOVED lines=13> */
.L_x_54:
[----:B------:R-:W-:Y:S05]  /*1d70*/  BSYNC.RECONVERGENT B3 ;  /* 0x0000000000037941 */ /* 0x000fea0003800200 */
.L_x_53:
[----:B------:R-:W-:-:S13]  /*1d80*/  FSETP.GT.AND P0, PT, R27, RZ, PT ;  /* 0x000000ff1b00720b */ /* 0x000fda0003f04000 */
.L_x_49:
[----:B------:R-:W-:Y:S05]  /*1d90*/  BSYNC.RECONVERGENT B2 ;  /* 0x0000000000027941 */ /* 0x000fea0003800200 */
.L_x_48:
        /* <DEDUP_REMOVED lines=35> */
.L_x_58:
[----:B-1----:R-:W-:Y:S01]  /*1fd0*/  FMUL.FTZ R32, R29, R0 ;  /* 0x000000001d207220 */ /* 0x002fe20000410000 */
[----:B------:R-:W-:-:S03]  /*1fe0*/  FMUL.FTZ R0, R0, 0.5 ;  /* 0x3f00000000007820 */ /* 0x000fc60000410000 */
[----:B------:R-:W-:-:S04]  /*1ff0*/  FFMA R27, -R32, R32, R29 ;  /* 0x00000020201b7223 */ /* 0x000fc8000000011d */
[----:B------:R-:W-:-:S07]  /*2000*/  FFMA R32, R27, R0, R32 ;  /* 0x000000001b207223 */ /* 0x000fce0000000020 */
.L_x_59:
[----:B------:R-:W-:Y:S05]  /*2010*/  BSYNC.RECONVERGENT B0 ;  /* 0x0000000000007941 */ /* 0x000fea0003800200 */
.L_x_57:
        /* <DEDUP_REMOVED lines=13> */
.L_x_61:
[----:B------:R-:W-:Y:S05]  /*20f0*/  BSYNC.RECONVERGENT B3 ;  /* 0x0000000000037941 */ /* 0x000fea0003800200 */
.L_x_60:
[----:B------:R-:W-:-:S13]  /*2100*/  FSETP.GT.AND P1, PT, R27, RZ, PT ;  /* 0x000000ff1b00720b */ /* 0x000fda0003f24000 */
.L_x_56:
[----:B------:R-:W-:Y:S05]  /*2110*/  BSYNC.RECONVERGENT B2 ;  /* 0x0000000000027941 */ /* 0x000fea0003800200 */
.L_x_55:
[----:B------:R-:W-:Y:S01]  /*2120*/  FSETP.GEU.OR P1, PT, R27, R2, !P1 ;  /* 0x000000021b00720b */ /* 0x000fe20004f2e400 */
[----:B------:R-:W-:-:S12]  /*2130*/  BSSY.RECONVERGENT B0, `(.L_x_62) ;  /* 0x0000006000007945 */ /* 0x000fd80003800200 */
[----:B------:R-:W-:Y:S05]  /*2140*/  @P1 BRA `(.L_x_63) ;  /* 0x0000000000101947 */ /* 0x000fea0003800000 */
[----:B-----5:R0:W5:Y:S04]  /*2150*/  LDG.E R3, desc[UR10][R18.64+0x2c] ;  /* 0x00002c0a12037981 */ /* 0x020168000c1e1900 */
[----:B------:R0:W5:Y:S04]  /*2160*/  LDG.E R26, desc[UR10][R18.64+0x30] ;  /* 0x0000300a121a7981 */ /* 0x000168000c1e1900 */
[----:B------:R0:W5:Y:S01]  /*2170*/  LDG.E R28, desc[UR10][R18.64+0x34] ;  /* 0x0000340a121c7981 */ /* 0x000162000c1e1900 */
[----:B------:R-:W-:-:S07]  /*2180*/  MOV R2, R27 ;  /* 0x0000001b00027202 */ /* 0x000fce0000000f00 */
.L_x_63:
[----:B------:R-:W-:Y:S05]  /*2190*/  BSYNC.RECONVERGENT B0 ;  /* 0x0000000000007941 */ /* 0x000fea0003800200 */
.L_x_62:
[----:B------:R-:W-:-:S07]  /*21a0*/  IADD3 R36, PT, PT, R36, 0x2, RZ ;  /* 0x0000000224247810 */ /* 0x000fce0007ffe0ff */
.L_x_47:
[----:B------:R-:W1:Y:S02]  /*21b0*/  LDCU UR6, c[0x0][0x398] ;  /* 0x00007300ff0677ac */ /* 0x000e640008000800 */
[----:B-1----:R-:W-:-:S09]  /*21c0*/  ULOP3.LUT UP0, URZ, UR6, 0x1, URZ, 0xc0, !UPT ;  /* 0x0000000106ff7892 */ /* 0x002fd2000f80c0ff */
[----:B------:R-:W-:Y:S05]  /*21d0*/  BRA.U !UP0, `(.L_x_46) ;  /* 0x0000000108f07547 */ /* 0x000fea000b800000 */
[----:B0-----:R-:W0:Y:S02]  /*21e0*/  LDC.64 R18, c[0x0][0x390] ;  /* 0x0000e400ff127b82 */ /* 0x001e240000000a00 */
        /* <DEDUP_REMOVED lines=31> */
.L_x_67:
[----:B-1----:R-:W-:Y:S01]  /*23e0*/  FMUL.FTZ R32, R23, R0 ;  /* 0x0000000017207220 */ /* 0x002fe20000410000 */
[----:B------:R-:W-:-:S03]  /*23f0*/  FMUL.FTZ R0, R0, 0.5 ;  /* 0x3f00000000007820 */ /* 0x000fc60000410000 */
[----:B------:R-:W-:-:S04]  /*2400*/  FFMA R5, -R32, R32, R23 ;  /* 0x0000002020057223 */ /* 0x000fc80000000117 */
[----:B------:R-:W-:-:S07]  /*2410*/  FFMA R32, R5, R0, R32 ;  /* 0x0000000005207223 */ /* 0x000fce0000000020 */
.L_x_68:
[----:B------:R-:W-:Y:S05]  /*2420*/  BSYNC.RECONVERGENT B0 ;  /* 0x0000000000007941 */ /* 0x000fea0003800200 */
.L_x_66:
        /* <DEDUP_REMOVED lines=12> */
.L_x_70:
[----:B------:R-:W-:Y:S05]  /*24f0*/  BSYNC.RECONVERGENT B3 ;  /* 0x0000000000037941 */ /* 0x000fea0003800200 */
.L_x_69:
[----:B------:R-:W-:Y:S02]  /*2500*/  FSETP.GT.AND P0, PT, R0, RZ, PT ;  /* 0x000000ff0000720b */ /* 0x000fe40003f04000 */
[----:B------:R-:W-:-:S11]  /*2510*/  MOV R27, R0 ;  /* 0x00000000001b7202 */ /* 0x000fd60000000f00 */
.L_x_65:
[----:B------:R-:W-:Y:S05]  /*2520*/  BSYNC.RECONVERGENT B2 ;  /* 0x0000000000027941 */ /* 0x000fea0003800200 */
.L_x_64:
[----:B------:R-:W-:Y:S01]  /*2530*/  FSETP.GEU.OR P0, PT, R27, R2, !P0 ;  /* 0x000000021b00720b */ /* 0x000fe2000470e400 */
[----:B------:R-:W-:-:S12]  /*2540*/  BSSY.RECONVERGENT B0, `(.L_x_46) ;  /* 0x0000005000007945 */ /* 0x000fd80003800200 */
[----:B------:R-:W-:Y:S05]  /*2550*/  @P0 BRA `(.L_x_71) ;  /* 0x00000000000c0947 */ /* 0x000fea0003800000 */
[----:B-----5:R0:W5:Y:S04]  /*2560*/  LDG.E R3, desc[UR10][R18.64+0x10] ;  /* 0x0000100a12037981 */ /* 0x020168000c1e1900 */
[----:B------:R0:W5:Y:S04]  /*2570*/  LDG.E R26, desc[UR10][R18.64+0x14] ;  /* 0x0000140a121a7981 */ /* 0x000168000c1e1900 */
[----:B------:R0:W5:Y:S02]  /*2580*/  LDG.E R28, desc[UR10][R18.64+0x18] ;  /* 0x0000180a121c7981 */ /* 0x000164000c1e1900 */
.L_x_71:
[----:B------:R-:W-:Y:S05]  /*2590*/  BSYNC.RECONVERGENT B0 ;  /* 0x0000000000007941 */ /* 0x000fea0003800200 */
.L_x_46:
[----:B------:R-:W-:Y:S01]  /*25a0*/  UIADD3 UR4, UPT, UPT, UR4, 0x1, URZ ;  /* 0x0000000104047890 */ /* 0x000fe2000fffe0ff */
[----:B-----5:R-:W-:Y:S01]  /*25b0*/  FADD R14, R3, R14 ;  /* 0x0000000e030e7221 */ /* 0x020fe20000000000 */
[----:B------:R-:W-:Y:S01]  /*25c0*/  FADD R13, R26, R13 ;  /* 0x0000000d1a0d7221 */ /* 0x000fe20000000000 */
[----:B------:R-:W-:Y:S01]  /*25d0*/  FADD R15, R28, R15 ;  /* 0x0000000f1c0f7221 */ /* 0x000fe20000000000 */
[----:B------:R-:W-:-:S09]  /*25e0*/  UISETP.NE.AND UP0, UPT, UR4, 0x4, UPT ;  /* 0x000000040400788c */ /* 0x000fd2000bf05270 */
[----:B------:R-:W-:Y:S05]  /*25f0*/  BRA.U UP0, `(.L_x_72) ;  /* 0xffffffdd00307547 */ /* 0x000fea000b83ffff */
[----:B------:R-:W-:Y:S01]  /*2600*/  FMUL R5, R14, 0.25 ;  /* 0x3e8000000e057820 */ /* 0x000fe20000400000 */
[----:B------:R-:W-:Y:S01]  /*2610*/  FMUL R13, R13, 0.25 ;  /* 0x3e8000000d0d7820 */ /* 0x000fe20000400000 */
[----:B------:R-:W-:-:S07]  /*2620*/  FMUL R15, R15, 0.25 ;  /* 0x3e8000000f0f7820 */ /* 0x000fce0000400000 */
.L_x_0:
[----:B------:R-:W1:Y:S02]  /*2630*/  LDC.64 R2, c[0x0][0x380] ;  /* 0x0000e000ff027b82 */ /* 0x000e640000000a00 */
[----:B-1----:R-:W-:-:S05]  /*2640*/  IMAD.WIDE R22, R22, 0xc, R2 ;  /* 0x0000000c16167825 */ /* 0x002fca00078e0202 */
[----:B------:R-:W-:Y:S04]  /*2650*/  STG.E desc[UR10][R22.64], R5 ;  /* 0x0000000516007986 */ /* 0x000fe8000c10190a */
[----:B------:R-:W-:Y:S04]  /*2660*/  STG.E desc[UR10][R22.64+0x4], R13 ;  /* 0x0000040d16007986 */ /* 0x000fe8000c10190a */
[----:B------:R-:W-:Y:S01]  /*2670*/  STG.E desc[UR10][R22.64+0x8], R15 ;  /* 0x0000080f16007986 */ /* 0x000fe2000c10190a */
[----:B------:R-:W-:Y:S05]  /*2680*/  EXIT ;  /* 0x000000000000794d */ /* 0x000fea0003800000 */
        .weak           $__internal_0_$__cuda_sm20_sqrt_rn_f32_slowpath
        .type           $__internal_0_$__cuda_sm20_sqrt_rn_f32_slowpath,@function
        .size           $__internal_0_$__cuda_sm20_sqrt_rn_f32_slowpath,($__internal_1_$__cuda_sm3x_div_rn_noftz_f32_slowpath - $__internal_0_$__cuda_sm20_sqrt_rn_f32_slowpath)
$__internal_0_$__cuda_sm20_sqrt_rn_f32_slowpath:
[----:B------:R-:W-:-:S13]  /*2690*/  LOP3.LUT P0, RZ, R0, 0x7fffffff, RZ, 0xc0, !PT ;  /* 0x7fffffff00ff7812 */ /* 0x000fda000780c0ff */
[----:B------:R-:W-:Y:S01]  /*26a0*/  @!P0 MOV R32, R0 ;  /* 0x0000000000208202 */ /* 0x000fe20000000f00 */
[----:B------:R-:W-:Y:S06]  /*26b0*/  @!P0 BRA `(.L_x_73) ;  /* 0x0000000000408947 */ /* 0x000fec0003800000 */
[----:B------:R-:W-:-:S13]  /*26c0*/  FSETP.GEU.FTZ.AND P0, PT, R0, RZ, PT ;  /* 0x000000ff0000720b */ /* 0x000fda0003f1e000 */
[----:B------:R-:W-:Y:S01]  /*26d0*/  @!P0 MOV R32, 0x7fffffff ;  /* 0x7fffffff00208802 */ /* 0x000fe20000000f00 */
[----:B------:R-:W-:Y:S06]  /*26e0*/  @!P0 BRA `(.L_x_73) ;  /* 0x0000000000348947 */ /* 0x000fec0003800000 */
[----:B------:R-:W-:-:S13]  /*26f0*/  FSETP.GTU.FTZ.AND P0, PT, |R0|, +INF , PT ;  /* 0x7f8000000000780b */ /* 0x000fda0003f1c200 */
[----:B------:R-:W-:Y:S01]  /*2700*/  @P0 FADD.FTZ R32, R0, 1 ;  /* 0x3f80000000200421 */ /* 0x000fe20000010000 */
[----:B------:R-:W-:Y:S06]  /*2710*/  @P0 BRA `(.L_x_73) ;  /* 0x0000000000280947 */ /* 0x000fec0003800000 */
[----:B------:R-:W-:-:S13]  /*2720*/  FSETP.NEU.FTZ.AND P0, PT, |R0|, +INF , PT ;  /* 0x7f8000000000780b */ /* 0x000fda0003f1d200 */
[----:B------:R-:W-:Y:S01]  /*2730*/  @P0 FFMA R33, R0, 1.84467440737095516160e+19, RZ ;  /* 0x5f80000000210823 */ /* 0x000fe200000000ff */
[----:B------:R-:W-:-:S03]  /*2740*/  @!P0 MOV R32, R0 ;  /* 0x0000000000208202 */ /* 0x000fc60000000f00 */
[----:B------:R-:W0:Y:S02]  /*2750*/  @P0 MUFU.RSQ R29, R33 ;  /* 0x00000021001d0308 */ /* 0x000e240000001400 */
[----:B0-----:R-:W-:Y:S01]  /*2760*/  @P0 FMUL.FTZ R30, R33, R29 ;  /* 0x0000001d211e0220 */ /* 0x001fe20000410000 */
[----:B------:R-:W-:-:S03]  /*2770*/  @P0 FMUL.FTZ R29, R29, 0.5 ;  /* 0x3f0000001d1d0820 */ /* 0x000fc60000410000 */
[----:B------:R-:W-:-:S04]  /*2780*/  @P0 FADD.FTZ R31, -R30, -RZ ;  /* 0x800000ff1e1f0221 */ /* 0x000fc80000010100 */
[----:B------:R-:W-:-:S04]  /*2790*/  @P0 FFMA R31, R30, R31, R33 ;  /* 0x0000001f1e1f0223 */ /* 0x000fc80000000021 */
[----:B------:R-:W-:-:S04]  /*27a0*/  @P0 FFMA R29, R31, R29, R30 ;  /* 0x0000001d1f1d0223 */ /* 0x000fc8000000001e */
[----:B------:R-:W-:-:S07]  /*27b0*/  @P0 FMUL.FTZ R32, R29, 2.3283064365386962891e-10 ;  /* 0x2f8000001d200820 */ /* 0x000fce0000410000 */
.L_x_73:
[----:B------:R-:W-:Y:S01]  /*27c0*/  HFMA2 R31, -RZ, RZ, 0, 0 ;  /* 0x00000000ff1f7431 */ /* 0x000fe200000001ff */
[----:B------:R-:W-:-:S04]  /*27d0*/  MOV R30, R24 ;  /* 0x00000018001e7202 */ /* 0x000fc80000000f00 */
[----:B------:R-:W-:Y:S05]  /*27e0*/  RET.REL.NODEC R30 `(_Z6renderP4Vec3iiP6Spherei) ;  /* 0xffffffd81e047950 */ /* 0x000fea0003c3ffff */
        .weak           $__internal_1_$__cuda_sm3x_div_rn_noftz_f32_slowpath
        .type           $__internal_1_$__cuda_sm3x_div_rn_noftz_f32_slowpath,@function
        .size           $__internal_1_$__cuda_sm3x_div_rn_noftz_f32_slowpath,(.L_x_87 - $__internal_1_$__cuda_sm3x_div_rn_noftz_f32_slowpath)
$__internal_1_$__cuda_sm3x_div_rn_noftz_f32_slowpath:
[----:B------:R-:W-:Y:S01]  /*27f0*/  SHF.R.U32.HI R29, RZ, 0x17, R25 ;  /* 0x00000017ff1d7819 */ /* 0x000fe20000011619 */
[----:B------:R-:W-:Y:S01]  /*2800*/  BSSY.RECONVERGENT B0, `(.L_x_74) ;  /* 0x0000063000007945 */ /* 0x000fe20003800200 */
[----:B------:R-:W-:Y:S02]  /*2810*/  SHF.R.U32.HI R32, RZ, 0x17, R35 ;  /* 0x00000017ff207819 */ /* 0x000fe40000011623 */
[----:B------:R-:W-:Y:S02]  /*2820*/  LOP3.LUT R29, R29, 0xff, RZ, 0xc0, !PT ;  /* 0x000000ff1d1d7812 */ /* 0x000fe400078ec0ff */
[----:B------:R-:W-:Y:S02]  /*2830*/  LOP3.LUT R32, R32, 0xff, RZ, 0xc0, !PT ;  /* 0x000000ff20207812 */ /* 0x000fe400078ec0ff */
[----:B------:R-:W-:Y:S02]  /*2840*/  IADD3 R0, PT, PT, R29, -0x1, RZ ;  /* 0xffffffff1d007810 */ /* 0x000fe40007ffe0ff */
[----:B------:R-:W-:-:S02]  /*2850*/  IADD3 R31, PT, PT, R32, -0x1, RZ ;  /* 0xffffffff201f7810 */ /* 0x000fc40007ffe0ff */
[----:B------:R-:W-:Y:S02]  /*2860*/  ISETP.GT.U32.AND P0, PT, R0, 0xfd, PT ;  /* 0x000000fd0000780c */ /* 0x000fe40003f04070 */
[----:B------:R-:W-:Y:S02]  /*2870*/  MOV R34, R25 ;  /* 0x0000001900227202 */ /* 0x000fe40000000f00 */
[----:B------:R-:W-:-:S13]  /*2880*/  ISETP.GT.U32.OR P0, PT, R31, 0xfd, P0 ;  /* 0x000000fd1f00780c */ /* 0x000fda0000704470 */
[----:B------:R-:W-:Y:S01]  /*2890*/  @!P0 MOV R30, RZ ;  /* 0x000000ff001e8202 */ /* 0x000fe20000000f00 */
[----:B------:R-:W-:Y:S06]  /*28a0*/  @!P0 BRA `(.L_x_75) ;  /* 0x00000000005c8947 */ /* 0x000fec0003800000 */
[----:B------:R-:W-:Y:S02]  /*28b0*/  FSETP.GTU.FTZ.AND P0, PT, |R35|, +INF , PT ;  /* 0x7f8000002300780b */ /* 0x000fe40003f1c200 */
[----:B------:R-:W-:-:S04]  /*28c0*/  FSETP.GTU.FTZ.AND P1, PT, |R25|, +INF , PT ;  /* 0x7f8000001900780b */ /* 0x000fc80003f3c200 */
[----:B------:R-:W-:-:S13]  /*28d0*/  PLOP3.LUT P0, PT, P0, P1, PT, 0xf8, 0x8f ;  /* 0x00000000008f781c */ /* 0x000fda0000703f70 */
[----:B------:R-:W-:Y:S05]  /*28e0*/  @P0 BRA `(.L_x_76) ;  /* 0x00000004004c0947 */ /* 0x000fea0003800000 */
[----:B------:R-:W-:-:S13]  /*28f0*/  LOP3.LUT P0, RZ, R34, 0x7fffffff, R35, 0xc8, !PT ;  /* 0x7fffffff22ff7812 */ /* 0x000fda000780c823 */
[----:B------:R-:W-:Y:S05]  /*2900*/  @!P0 BRA `(.L_x_77) ;  /* 0x00000004003c8947 */ /* 0x000fea0003800000 */
[----:B------:R-:W-:Y:S02]  /*2910*/  FSETP.NEU.FTZ.AND P2, PT, |R35|, +INF , PT ;  /* 0x7f8000002300780b */ /* 0x000fe40003f5d200 */
[----:B------:R-:W-:Y:S02]  /*2920*/  FSETP.NEU.FTZ.AND P1, PT, |R25|, +INF , PT ;  /* 0x7f8000001900780b */ /* 0x000fe40003f3d200 */
[----:B------:R-:W-:-:S11]  /*2930*/  FSETP.NEU.FTZ.AND P0, PT, |R35|, +INF , PT ;  /* 0x7f8000002300780b */ /* 0x000fd60003f1d200 */
[----:B------:R-:W-:Y:S05]  /*2940*/  @!P1 BRA !P2, `(.L_x_77) ;  /* 0x00000004002c9947 */ /* 0x000fea0005000000 */
[----:B------:R-:W-:-:S04]  /*2950*/  LOP3.LUT P2, RZ, R35, 0x7fffffff, RZ, 0xc0, !PT ;  /* 0x7fffffff23ff7812 */ /* 0x000fc8000784c0ff */
[----:B------:R-:W-:-:S13]  /*2960*/  PLOP3.LUT P1, PT, P1, P2, PT, 0x2f, 0xf2 ;  /* 0x0000000000f2781c */ /* 0x000fda0000f24577 */
[----:B------:R-:W-:Y:S05]  /*2970*/  @P1 BRA `(.L_x_78) ;  /* 0x0000000400181947 */ /* 0x000fea0003800000 */
[----:B------:R-:W-:-:S04]  /*2980*/  LOP3.LUT P1, RZ, R34, 0x7fffffff, RZ, 0xc0, !PT ;  /* 0x7fffffff22ff7812 */ /* 0x000fc8000782c0ff */
[----:B------:R-:W-:-:S13]  /*2990*/  PLOP3.LUT P0, PT, P0, P1, PT, 0x2f, 0xf2 ;  /* 0x0000000000f2781c */ /* 0x000fda0000702577 */
[----:B------:R-:W-:Y:S05]  /*29a0*/  @P0 BRA `(.L_x_79) ;  /* 0x0000000400000947 */ /* 0x000fea0003800000 */
[----:B------:R-:W-:Y:S02]  /*29b0*/  ISETP.GE.AND P0, PT, R31, RZ, PT ;  /* 0x000000ff1f00720c */ /* 0x000fe40003f06270 */
[----:B------:R-:W-:-:S11]  /*29c0*/  ISETP.GE.AND P1, PT, R0, RZ, PT ;  /* 0x000000ff0000720c */ /* 0x000fd60003f26270 */
[----:B------:R-:W-:Y:S01]  /*29d0*/  @P0 MOV R30, RZ ;  /* 0x000000ff001e0202 */ /* 0x000fe20000000f00 */
[----:B------:R-:W-:Y:S01]  /*29e0*/  @!P0 FFMA R35, R35, 1.84467440737095516160e+19, RZ ;  /* 0x5f80000023238823 */ /* 0x000fe200000000ff */
[----:B------:R-:W-:Y:S01]  /*29f0*/  @!P0 MOV R30, 0xffffffc0 ;  /* 0xffffffc0001e8802 */ /* 0x000fe20000000f00 */
[----:B------:R-:W-:-:S03]  /*2a00*/  @!P1 FFMA R34, R25, 1.84467440737095516160e+19, RZ ;  /* 0x5f80000019229823 */ /* 0x000fc600000000ff */
[----:B------:R-:W-:-:S07]  /*2a10*/  @!P1 IADD3 R30, PT, PT, R30, 0x40, RZ ;  /* 0x000000401e1e9810 */ /* 0x000fce0007ffe0ff */
.L_x_75:
[----:B------:R-:W-:Y:S01]  /*2a20*/  LEA R37, R29, 0xc0800000, 0x17 ;  /* 0xc08000001d257811 */ /* 0x000fe200078eb8ff */
[----:B------:R-:W-:Y:S01]  /*2a30*/  BSSY.RECONVERGENT B1, `(.L_x_80) ;  /* 0x0000036000017945 */ /* 0x000fe20003800200 */
[----:B------:R-:W-:Y:S02]  /*2a40*/  IADD3 R32, PT, PT, R32, -0x7f, RZ ;  /* 0xffffff8120207810 */ /* 0x000fe40007ffe0ff */
[----:B------:R-:W-:-:S04]  /*2a50*/  IADD3 R37, PT, PT, -R37, R34, RZ ;  /* 0x0000002225257210 */ /* 0x000fc80007ffe1ff */
[----:B------:R-:W0:Y:S01]  /*2a60*/  MUFU.RCP R0, R37 ;  /* 0x0000002500007308 */ /* 0x000e220000001000 */
[----:B------:R-:W-:-:S04]  /*2a70*/  FADD.FTZ R33, -R37, -RZ ;  /* 0x800000ff25217221 */ /* 0x000fc80000010100 */
[----:B0-----:R-:W-:-:S04]  /*2a80*/  FFMA R31, R0, R33, 1 ;  /* 0x3f800000001f7423 */ /* 0x001fc80000000021 */
[----:B------:R-:W-:Y:S01]  /*2a90*/  FFMA R31, R0, R31, R0 ;  /* 0x0000001f001f7223 */ /* 0x000fe20000000000 */
[----:B------:R-:W-:-:S04]  /*2aa0*/  IMAD R0, R32, -0x800000, R35 ;  /* 0xff80000020007824 */ /* 0x000fc800078e0223 */
[----:B------:R-:W-:-:S04]  /*2ab0*/  FFMA R34, R0, R31, RZ ;  /* 0x0000001f00227223 */ /* 0x000fc800000000ff */
[----:B------:R-:W-:-:S04]  /*2ac0*/  FFMA R35, R33, R34, R0 ;  /* 0x0000002221237223 */ /* 0x000fc80000000000 */
[----:B------:R-:W-:Y:S01]  /*2ad0*/  FFMA R34, R31, R35, R34 ;  /* 0x000000231f227223 */ /* 0x000fe20000000022 */
[----:B------:R-:W-:-:S03]  /*2ae0*/  IADD3 R35, PT, PT, R32, 0x7f, -R29 ;  /* 0x0000007f20237810 */ /* 0x000fc60007ffe81d */
[----:B------:R-:W-:Y:S01]  /*2af0*/  FFMA R33, R33, R34, R0 ;  /* 0x0000002221217223 */ /* 0x000fe20000000000 */
[----:B------:R-:W-:-:S03]  /*2b00*/  IADD3 R35, PT, PT, R35, R30, RZ ;  /* 0x0000001e23237210 */ /* 0x000fc60007ffe0ff */
[----:B------:R-:W-:-:S05]  /*2b10*/  FFMA R0, R31, R33, R34 ;  /* 0x000000211f007223 */ /* 0x000fca0000000022 */
[----:B------:R-:W-:-:S04]  /*2b20*/  SHF.R.U32.HI R30, RZ, 0x17, R0 ;  /* 0x00000017ff1e7819 */ /* 0x000fc80000011600 */
[----:B------:R-:W-:-:S04]  /*2b30*/  LOP3.LUT R30, R30, 0xff, RZ, 0xc0, !PT ;  /* 0x000000ff1e1e7812 */ /* 0x000fc800078ec0ff */
[----:B------:R-:W-:-:S04]  /*2b40*/  IADD3 R29, PT, PT, R30, R35, RZ ;  /* 0x000000231e1d7210 */ /* 0x000fc80007ffe0ff */
[----:B------:R-:W-:-:S04]  /*2b50*/  IADD3 R30, PT, PT, R29, -0x1, RZ ;  /* 0xffffffff1d1e7810 */ /* 0x000fc80007ffe0ff */
[----:B------:R-:W-:-:S13]  /*2b60*/  ISETP.GE.U32.AND P0, PT, R30, 0xfe, PT ;  /* 0x000000fe1e00780c */ /* 0x000fda0003f06070 */
[----:B------:R-:W-:Y:S05]  /*2b70*/  @!P0 BRA `(.L_x_81) ;  /* 0x0000000000808947 */ /* 0x000fea0003800000 */
[----:B------:R-:W-:-:S13]  /*2b80*/  ISETP.GT.AND P0, PT, R29, 0xfe, PT ;  /* 0x000000fe1d00780c */ /* 0x000fda0003f04270 */
[----:B------:R-:W-:Y:S05]  /*2b90*/  @P0 BRA `(.L_x_82) ;  /* 0x00000000006c0947 */ /* 0x000fea0003800000 */
[----:B------:R-:W-:-:S13]  /*2ba0*/  ISETP.GE.AND P0, PT, R29, 0x1, PT ;  /* 0x000000011d00780c */ /* 0x000fda0003f06270 */
[----:B------:R-:W-:Y:S05]  /*2bb0*/  @P0 BRA `(.L_x_83) ;  /* 0x0000000000740947 */ /* 0x000fea0003800000 */
[----:B------:R-:W-:Y:S02]  /*2bc0*/  ISETP.GE.AND P0, PT, R29, -0x18, PT ;  /* 0xffffffe81d00780c */ /* 0x000fe40003f06270 */
[----:B------:R-:W-:-:S11]  /*2bd0*/  LOP3.LUT R0, R0, 0x80000000, RZ, 0xc0, !PT ;  /* 0x8000000000007812 */ /* 0x000fd600078ec0ff */
[----:B------:R-:W-:Y:S05]  /*2be0*/  @!P0 BRA `(.L_x_83) ;  /* 0x0000000000688947 */ /* 0x000fea0003800000 */
[CCC-:B------:R-:W-:Y:S01]  /*2bf0*/  FFMA.RZ R30, R31.reuse, R33.reuse, R34.reuse ;  /* 0x000000211f1e7223 */ /* 0x1c0fe2000000c022 */
[CCC-:B------:R-:W-:Y:S01]  /*2c00*/  FFMA.RP R32, R31.reuse, R33.reuse, R34.reuse ;  /* 0x000000211f207223 */ /* 0x1c0fe20000008022 */
[----:B------:R-:W-:Y:S01]  /*2c10*/  FFMA.RM R31, R31, R33, R34 ;  /* 0x000000211f1f7223 */ /* 0x000fe20000004022 */
[C---:B------:R-:W-:Y:S02]  /*2c20*/  ISETP.NE.AND P2, PT, R29.reuse, RZ, PT ;  /* 0x000000ff1d00720c */ /* 0x040fe40003f45270 */
[----:B------:R-:W-:Y:S02]  /*2c30*/  LOP3.LUT R30, R30, 0x7fffff, RZ, 0xc0, !PT ;  /* 0x007fffff1e1e7812 */ /* 0x000fe400078ec0ff */
[C---:B------:R-:W-:Y:S02]  /*2c40*/  ISETP.NE.AND P1, PT, R29.reuse, RZ, PT ;  /* 0x000000ff1d00720c */ /* 0x040fe40003f25270 */
[----:B------:R-:W-:Y:S02]  /*2c50*/  LOP3.LUT R33, R30, 0x800000, RZ, 0xfc, !PT ;  /* 0x008000001e217812 */ /* 0x000fe400078efcff */
[----:B------:R-:W-:-:S02]  /*2c60*/  IADD3 R30, PT, PT, R29, 0x20, RZ ;  /* 0x000000201d1e7810 */ /* 0x000fc40007ffe0ff */
[----:B------:R-:W-:Y:S02]  /*2c70*/  IADD3 R29, PT, PT, -R29, RZ, RZ ;  /* 0x000000ff1d1d7210 */ /* 0x000fe40007ffe1ff */
[----:B------:R-:W-:Y:S02]  /*2c80*/  SHF.L.U32 R30, R33, R30, RZ ;  /* 0x0000001e211e7219 */ /* 0x000fe400000006ff */
[----:B------:R-:W-:Y:S02]  /*2c90*/  FSETP.NEU.FTZ.AND P0, PT, R32, R31, PT ;  /* 0x0000001f2000720b */ /* 0x000fe40003f1d000 */
[----:B------:R-:W-:Y:S02]  /*2ca0*/  SEL R32, R29, RZ, P2 ;  /* 0x000000ff1d207207 */ /* 0x000fe40001000000 */
[----:B------:R-:W-:Y:S02]  /*2cb0*/  ISETP.NE.AND P1, PT, R30, RZ, P1 ;  /* 0x000000ff1e00720c */ /* 0x000fe40000f25270 */
[----:B------:R-:W-:-:S02]  /*2cc0*/  SHF.R.U32.HI R32, RZ, R32, R33 ;  /* 0x00000020ff207219 */ /* 0x000fc40000011621 */
[----:B------:R-:W-:Y:S02]  /*2cd0*/  PLOP3.LUT P0, PT, P0, P1, PT, 0xf8, 0x8f ;  /* 0x00000000008f781c */ /* 0x000fe40000703f70 */
[----:B------:R-:W-:Y:S02]  /*2ce0*/  SHF.R.U32.HI R30, RZ, 0x1, R32 ;  /* 0x00000001ff1e7819 */ /* 0x000fe40000011620 */
[----:B------:R-:W-:-:S04]  /*2cf0*/  SEL R29, RZ, 0x1, !P0 ;  /* 0x00000001ff1d7807 */ /* 0x000fc80004000000 */
[----:B------:R-:W-:-:S04]  /*2d00*/  LOP3.LUT R29, R29, 0x1, R30, 0xf8, !PT ;  /* 0x000000011d1d7812 */ /* 0x000fc800078ef81e */
[----:B------:R-:W-:-:S04]  /*2d10*/  LOP3.LUT R29, R29, R32, RZ, 0xc0, !PT ;  /* 0x000000201d1d7212 */ /* 0x000fc800078ec0ff */
[----:B------:R-:W-:-:S04]  /*2d20*/  IADD3 R29, PT, PT, R30, R29, RZ ;  /* 0x0000001d1e1d7210 */ /* 0x000fc80007ffe0ff */
[----:B------:R-:W-:Y:S01]  /*2d30*/  LOP3.LUT R0, R29, R0, RZ, 0xfc, !PT ;  /* 0x000000001d007212 */ /* 0x000fe200078efcff */
[----:B------:R-:W-:Y:S06]  /*2d40*/  BRA `(.L_x_83) ;  /* 0x0000000000107947 */ /* 0x000fec0003800000 */
.L_x_82:
[----:B------:R-:W-:-:S04]  /*2d50*/  LOP3.LUT R0, R0, 0x80000000, RZ, 0xc0, !PT ;  /* 0x8000000000007812 */ /* 0x000fc800078ec0ff */
[----:B------:R-:W-:Y:S01]  /*2d60*/  LOP3.LUT R0, R0, 0x7f800000, RZ, 0xfc, !PT ;  /* 0x7f80000000007812 */ /* 0x000fe200078efcff */
[----:B------:R-:W-:Y:S06]  /*2d70*/  BRA `(.L_x_83) ;  /* 0x0000000000047947 */ /* 0x000fec0003800000 */
.L_x_81:
[----:B------:R-:W-:-:S07]  /*2d80*/  LEA R0, R35, R0, 0x17 ;  /* 0x0000000023007211 */ /* 0x000fce00078eb8ff */
.L_x_83:
[----:B------:R-:W-:Y:S05]  /*2d90*/  BSYNC.RECONVERGENT B1 ;  /* 0x0000000000017941 */ /* 0x000fea0003800200 */
.L_x_80:
[----:B------:R-:W-:Y:S05]  /*2da0*/  BRA `(.L_x_84) ;  /* 0x0000000000207947 */ /* 0x000fea0003800000 */
.L_x_79:
[----:B------:R-:W-:-:S04]  /*2db0*/  LOP3.LUT R0, R34, 0x80000000, R35, 0x48, !PT ;  /* 0x8000000022007812 */ /* 0x000fc800078e4823 */
[----:B------:R-:W-:Y:S01]  /*2dc0*/  LOP3.LUT R0, R0, 0x7f800000, RZ, 0xfc, !PT ;  /* 0x7f80000000007812 */ /* 0x000fe200078efcff */
[----:B------:R-:W-:Y:S06]  /*2dd0*/  BRA `(.L_x_84) ;  /* 0x0000000000147947 */ /* 0x000fec0003800000 */
.L_x_78:
[----:B------:R-:W-:Y:S01]  /*2de0*/  LOP3.LUT R0, R34, 0x80000000, R35, 0x48, !PT ;  /* 0x8000000022007812 */ /* 0x000fe200078e4823 */
[----:B------:R-:W-:Y:S06]  /*2df0*/  BRA `(.L_x_84) ;  /* 0x00000000000c7947 */ /* 0x000fec0003800000 */
.L_x_77:
[----:B------:R-:W0:Y:S01]  /*2e00*/  MUFU.RSQ R0, -QNAN ;  /* 0xffc0000000007908 */ /* 0x000e220000001400 */
[----:B------:R-:W-:Y:S05]  /*2e10*/  BRA `(.L_x_84) ;  /* 0x0000000000047947 */ /* 0x000fea0003800000 */
.L_x_76:
[----:B------:R-:W-:-:S07]  /*2e20*/  FADD.FTZ R0, R35, R25 ;  /* 0x0000001923007221 */ /* 0x000fce0000010000 */
.L_x_84:
[----:B------:R-:W-:Y:S05]  /*2e30*/  BSYNC.RECONVERGENT B0 ;  /* 0x0000000000007941 */ /* 0x000fea0003800200 */
.L_x_74:
[----:B------:R-:W-:Y:S01]  /*2e40*/  HFMA2 R31, -RZ, RZ, 0, 0 ;  /* 0x00000000ff1f7431 */ /* 0x000fe200000001ff */
[----:B------:R-:W-:-:S04]  /*2e50*/  MOV R30, R24 ;  /* 0x00000018001e7202 */ /* 0x000fc80000000f00 */
[----:B0-----:R-:W-:Y:S05]  /*2e60*/  RET.REL.NODEC R30 `(_Z6renderP4Vec3iiP6Spherei) ;  /* 0xffffffd01e647950 */ /* 0x001fea0003c3ffff */
.L_x_85:
[----:B------:R-:W-:-:S00]  /*2e70*/  BRA `(.L_x_85) ;  /* 0xfffffffc00fc7947 */ /* 0x000fc0000383ffff */
[----:B------:R-:W-:-:S00]  /*2e80*/  NOP ;  /* 0x0000000000007918 */ /* 0x000fc00000000000 */
[----:B------:R-:W-:-:S00]  /*2e90*/  NOP ;  /* 0x0000000000007918 */ /* 0x000fc00000000000 */
[----:B------:R-:W-:-:S00]  /*2ea0*/  NOP ;  /* 0x0000000000007918 */ /* 0x000fc00000000000 */
[----:B------:R-:W-:-:S00]  /*2eb0*/  NOP ;  /* 0x0000000000007918 */ /* 0x000fc00000000000 */
[----:B------:R-:W-:-:S00]  /*2ec0*/  NOP ;  /* 0x0000000000007918 */ /* 0x000fc00000000000 */
[----:B------:R-:W-:-:S00]  /*2ed0*/  NOP ;  /* 0x0000000000007918 */ /* 0x000fc00000000000 */
[----:B------:R-:W-:-:S00]  /*2ee0*/  NOP ;  /* 0x0000000000007918 */ /* 0x000fc00000000000 */
[----:B------:R-:W-:-:S00]  /*2ef0*/  NOP ;  /* 0x0000000000007918 */ /* 0x000fc00000000000 */
.L_x_87:


//--------------------- .nv.global.init           --------------------------
	.section	.nv.global.init,"aw",@progbits
	.align	4
.nv.global.init:
	.type		mrg32k3aM1SubSeq,@object
	.size		mrg32k3aM1SubSeq,(mrg32k3aM2SubSeq - mrg32k3aM1SubSeq)
mrg32k3aM1SubSeq:
        /*0000*/ 	.byte	0x0b, 0xcc, 0xee, 0x04, 0x73, 0x29, 0x8b, 0x6f, 0xf6, 0x53, 0x03, 0xf6, 0x23, 0xf6, 0xea, 0xda
        /* <DEDUP_REMOVED lines=125> */
	.type		mrg32k3aM2SubSeq,@object
	.size		mrg32k3aM2SubSeq,(mrg32k3aM1 - mrg32k3aM2SubSeq)
mrg32k3aM2SubSeq:
        /* <DEDUP_REMOVED lines=126> */
	.type		mrg32k3aM1,@object
	.size		mrg32k3aM1,(mrg32k3aM1Seq - mrg32k3aM1)
mrg32k3aM1:
        /* <DEDUP_REMOVED lines=144> */
	.type		mrg32k3aM1Seq,@object
	.size		mrg32k3aM1Seq,(mrg32k3aM2 - mrg32k3aM1Seq)
mrg32k3aM1Seq:
        /* <DEDUP_REMOVED lines=144> */
	.type		mrg32k3aM2,@object
	.size		mrg32k3aM2,(mrg32k3aM2Seq - mrg32k3aM2)
mrg32k3aM2:
        /* <DEDUP_REMOVED lines=144> */
	.type		mrg32k3aM2Seq,@object
	.size		mrg32k3aM2Seq,(precalc_xorwow_matrix - mrg32k3aM2Seq)
mrg32k3aM2Seq:
        /* <DEDUP_REMOVED lines=144> */
	.type		precalc_xorwow_matrix,@object
	.size		precalc_xorwow_matrix,(precalc_xorwow_offset_matrix - precalc_xorwow_matrix)
precalc_xorwow_matrix:
        /* <DEDUP_REMOVED lines=6400> */
	.type		precalc_xorwow_offset_matrix,@object
	.size		precalc_xorwow_offset_matrix,(.L_1 - precalc_xorwow_offset_matrix)
precalc_xorwow_offset_matrix:
        /* <DEDUP_REMOVED lines=6400> */
.L_1:


//--------------------- .nv.shared.reserved.0     --------------------------
	.section	.nv.shared.reserved.0,"aw",@nobits
	.weak		__nv_reservedSMEM_offset_0_alias
	.size		__nv_reservedSMEM_offset_0_alias, 0, 64
	.other		__nv_reservedSMEM_offset_0_alias,@"STO_CUDA_RESERVED_SHARED STV_DEFAULT"
__nv_reservedSMEM_offset_0_alias:
	.zero		0
	.zero		64


//--------------------- .nv.constant0._Z6renderP4Vec3iiP6Spherei --------------------------
	.section	.nv.constant0._Z6renderP4Vec3iiP6Spherei,"a",@progbits
	.sectionflags	@""
	.align	4
.nv.constant0._Z6renderP4Vec3iiP6Spherei:
	.zero		924


//--------------------- SYMBOLS --------------------------

	.type		.nv.reservedSmem.offset0,@object
	.size		.nv.reservedSmem.offset0,0x4
